//
// Generated by NVIDIA NVVM Compiler
//
// Compiler Build ID: CL-36424714
// Cuda compilation tools, release 13.0, V13.0.88
// Based on NVVM 20.0.0
//

.version 9.0
.target sm_100
.address_size 64

	// .globl	fitnessPerColumn
.extern .func free
(
	.param .b64 free_param_0
)
;
.extern .func  (.param .b64 func_retval0) malloc
(
	.param .b64 malloc_param_0
)
;
.const .align 4 .b8 legenda1DH[10000];
.const .align 4 .b8 velikostiLegendH[400];
.const .align 4 .b8 posunyLegendH[400];
.const .align 4 .b8 legenda1DL[10000];
.const .align 4 .b8 velikostiLegendL[400];
.const .align 4 .b8 posunyLegendL[400];
.const .align 4 .b8 vyskaSirka[12];

.visible .entry fitnessPerColumn(
	.param .u64 .ptr .align 1 fitnessPerColumn_param_0,
	.param .u64 .ptr .align 1 fitnessPerColumn_param_1
)
{
	.reg .pred 	%p<52>;
	.reg .b32 	%r<311>;
	.reg .b64 	%rd<216>;

	ld.param.u64 	%rd25, [fitnessPerColumn_param_0];
	ld.param.u64 	%rd24, [fitnessPerColumn_param_1];
	cvta.to.global.u64 	%rd1, %rd25;
	mov.u32 	%r105, %ntid.x;
	mov.u32 	%r106, %ctaid.x;
	mov.u32 	%r107, %tid.x;
	mad.lo.s32 	%r1, %r105, %r106, %r107;
	ld.const.u32 	%r2, [vyskaSirka];
	mul.wide.s32 	%rd26, %r2, 4;
	{ // callseq 0, 0
	.param .b64 param0;
	st.param.b64 	[param0], %rd26;
	.param .b64 retval0;
	call.uni (retval0), 
	malloc, 
	(
	param0
	);
	ld.param.b64 	%rd27, [retval0];
	} // callseq 0
	mov.b32 	%r283, 0;
	st.u32 	[%rd27], %r283;
	setp.lt.s32 	%p1, %r2, 1;
	mov.b32 	%r275, 1;
	@%p1 bra 	$L__BB0_27;
	ld.const.u32 	%r3, [vyskaSirka+4];
	and.b32  	%r4, %r2, 3;
	setp.lt.u32 	%p2, %r2, 4;
	mov.b32 	%r275, 1;
	mov.b32 	%r281, 0;
	mov.u32 	%r283, %r281;
	@%p2 bra 	$L__BB0_20;
	and.b32  	%r281, %r2, 2147483644;
	mov.b32 	%r275, 1;
	mov.b32 	%r265, 0;
	mul.wide.s32 	%rd4, %r3, 4;
	mov.u32 	%r283, %r265;
$L__BB0_3:
	mad.lo.s32 	%r113, %r3, %r265, %r1;
	mul.wide.s32 	%rd28, %r113, 4;
	add.s64 	%rd3, %rd1, %rd28;
	ld.global.u32 	%r114, [%rd3];
	setp.ne.s32 	%p3, %r114, 1;
	@%p3 bra 	$L__BB0_5;
	add.s32 	%r268, %r283, 1;
	bra.uni 	$L__BB0_7;
$L__BB0_5:
	setp.eq.s32 	%p4, %r283, 0;
	mov.b32 	%r268, 0;
	@%p4 bra 	$L__BB0_7;
	add.s32 	%r10, %r275, 1;
	mul.wide.s32 	%rd29, %r275, 4;
	add.s64 	%rd30, %rd27, %rd29;
	st.u32 	[%rd30], %r283;
	mov.u32 	%r275, %r10;
$L__BB0_7:
	add.s64 	%rd5, %rd3, %rd4;
	ld.global.u32 	%r117, [%rd5];
	setp.eq.s32 	%p5, %r117, 1;
	@%p5 bra 	$L__BB0_10;
	setp.eq.s32 	%p6, %r268, 0;
	mov.b32 	%r270, 0;
	@%p6 bra 	$L__BB0_11;
	add.s32 	%r13, %r275, 1;
	mul.wide.s32 	%rd31, %r275, 4;
	add.s64 	%rd32, %rd27, %rd31;
	st.u32 	[%rd32], %r268;
	mov.u32 	%r275, %r13;
	bra.uni 	$L__BB0_11;
$L__BB0_10:
	add.s32 	%r270, %r268, 1;
$L__BB0_11:
	add.s64 	%rd6, %rd5, %rd4;
	ld.global.u32 	%r120, [%rd6];
	setp.eq.s32 	%p7, %r120, 1;
	@%p7 bra 	$L__BB0_14;
	setp.eq.s32 	%p8, %r270, 0;
	mov.b32 	%r272, 0;
	@%p8 bra 	$L__BB0_15;
	add.s32 	%r17, %r275, 1;
	mul.wide.s32 	%rd33, %r275, 4;
	add.s64 	%rd34, %rd27, %rd33;
	st.u32 	[%rd34], %r270;
	mov.u32 	%r275, %r17;
	bra.uni 	$L__BB0_15;
$L__BB0_14:
	add.s32 	%r272, %r270, 1;
$L__BB0_15:
	add.s64 	%rd35, %rd6, %rd4;
	ld.global.u32 	%r123, [%rd35];
	setp.eq.s32 	%p9, %r123, 1;
	@%p9 bra 	$L__BB0_18;
	setp.eq.s32 	%p10, %r272, 0;
	mov.b32 	%r283, 0;
	@%p10 bra 	$L__BB0_19;
	add.s32 	%r21, %r275, 1;
	mul.wide.s32 	%rd36, %r275, 4;
	add.s64 	%rd37, %rd27, %rd36;
	st.u32 	[%rd37], %r272;
	mov.u32 	%r275, %r21;
	bra.uni 	$L__BB0_19;
$L__BB0_18:
	add.s32 	%r283, %r272, 1;
$L__BB0_19:
	add.s32 	%r265, %r265, 4;
	setp.ne.s32 	%p11, %r265, %r281;
	@%p11 bra 	$L__BB0_3;
$L__BB0_20:
	setp.eq.s32 	%p12, %r4, 0;
	@%p12 bra 	$L__BB0_27;
	mov.b32 	%r284, 0;
$L__BB0_22:
	.pragma "nounroll";
	mov.u32 	%r33, %r283;
	mad.lo.s32 	%r127, %r3, %r281, %r1;
	mul.wide.s32 	%rd38, %r127, 4;
	add.s64 	%rd39, %rd1, %rd38;
	ld.global.u32 	%r128, [%rd39];
	setp.eq.s32 	%p13, %r128, 1;
	@%p13 bra 	$L__BB0_25;
	setp.eq.s32 	%p14, %r33, 0;
	mov.b32 	%r283, 0;
	@%p14 bra 	$L__BB0_26;
	add.s32 	%r35, %r275, 1;
	mul.wide.s32 	%rd40, %r275, 4;
	add.s64 	%rd41, %rd27, %rd40;
	st.u32 	[%rd41], %r33;
	mov.u32 	%r275, %r35;
	bra.uni 	$L__BB0_26;
$L__BB0_25:
	add.s32 	%r283, %r33, 1;
$L__BB0_26:
	add.s32 	%r281, %r281, 1;
	add.s32 	%r284, %r284, 1;
	setp.ne.s32 	%p15, %r284, %r4;
	@%p15 bra 	$L__BB0_22;
$L__BB0_27:
	setp.eq.s32 	%p16, %r283, 0;
	@%p16 bra 	$L__BB0_29;
	add.s32 	%r43, %r275, 1;
	mul.wide.s32 	%rd42, %r275, 4;
	add.s64 	%rd43, %rd27, %rd42;
	st.u32 	[%rd43], %r283;
	mov.u32 	%r275, %r43;
$L__BB0_29:
	mul.wide.s32 	%rd44, %r1, 4;
	mov.u64 	%rd45, velikostiLegendH;
	add.s64 	%rd46, %rd45, %rd44;
	ld.const.u32 	%r45, [%rd46];
	mov.u64 	%rd47, posunyLegendH;
	add.s64 	%rd48, %rd47, %rd44;
	ld.const.u32 	%r46, [%rd48];
	mul.wide.s32 	%rd49, %r275, 8;
	{ // callseq 1, 0
	.param .b64 param0;
	st.param.b64 	[param0], %rd49;
	.param .b64 retval0;
	call.uni (retval0), 
	malloc, 
	(
	param0
	);
	ld.param.b64 	%rd50, [retval0];
	} // callseq 1
	setp.lt.s32 	%p17, %r275, 1;
	@%p17 bra 	$L__BB0_41;
	mul.wide.s32 	%rd8, %r45, 4;
	and.b32  	%r47, %r275, 7;
	setp.lt.u32 	%p18, %r275, 8;
	mov.b32 	%r292, 0;
	@%p18 bra 	$L__BB0_33;
	and.b32  	%r292, %r275, 2147483640;
	mov.b32 	%r290, 0;
$L__BB0_32:
	.pragma "nounroll";
	{ // callseq 2, 0
	.param .b64 param0;
	st.param.b64 	[param0], %rd8;
	.param .b64 retval0;
	call.uni (retval0), 
	malloc, 
	(
	param0
	);
	ld.param.b64 	%rd51, [retval0];
	} // callseq 2
	mul.wide.u32 	%rd53, %r290, 8;
	add.s64 	%rd54, %rd50, %rd53;
	st.u64 	[%rd54], %rd51;
	{ // callseq 3, 0
	.param .b64 param0;
	st.param.b64 	[param0], %rd8;
	.param .b64 retval0;
	call.uni (retval0), 
	malloc, 
	(
	param0
	);
	ld.param.b64 	%rd55, [retval0];
	} // callseq 3
	st.u64 	[%rd54+8], %rd55;
	{ // callseq 4, 0
	.param .b64 param0;
	st.param.b64 	[param0], %rd8;
	.param .b64 retval0;
	call.uni (retval0), 
	malloc, 
	(
	param0
	);
	ld.param.b64 	%rd57, [retval0];
	} // callseq 4
	st.u64 	[%rd54+16], %rd57;
	{ // callseq 5, 0
	.param .b64 param0;
	st.param.b64 	[param0], %rd8;
	.param .b64 retval0;
	call.uni (retval0), 
	malloc, 
	(
	param0
	);
	ld.param.b64 	%rd59, [retval0];
	} // callseq 5
	st.u64 	[%rd54+24], %rd59;
	{ // callseq 6, 0
	.param .b64 param0;
	st.param.b64 	[param0], %rd8;
	.param .b64 retval0;
	call.uni (retval0), 
	malloc, 
	(
	param0
	);
	ld.param.b64 	%rd61, [retval0];
	} // callseq 6
	st.u64 	[%rd54+32], %rd61;
	{ // callseq 7, 0
	.param .b64 param0;
	st.param.b64 	[param0], %rd8;
	.param .b64 retval0;
	call.uni (retval0), 
	malloc, 
	(
	param0
	);
	ld.param.b64 	%rd63, [retval0];
	} // callseq 7
	st.u64 	[%rd54+40], %rd63;
	{ // callseq 8, 0
	.param .b64 param0;
	st.param.b64 	[param0], %rd8;
	.param .b64 retval0;
	call.uni (retval0), 
	malloc, 
	(
	param0
	);
	ld.param.b64 	%rd65, [retval0];
	} // callseq 8
	st.u64 	[%rd54+48], %rd65;
	{ // callseq 9, 0
	.param .b64 param0;
	st.param.b64 	[param0], %rd8;
	.param .b64 retval0;
	call.uni (retval0), 
	malloc, 
	(
	param0
	);
	ld.param.b64 	%rd67, [retval0];
	} // callseq 9
	st.u64 	[%rd54+56], %rd67;
	add.s32 	%r290, %r290, 8;
	setp.ne.s32 	%p19, %r290, %r292;
	@%p19 bra 	$L__BB0_32;
$L__BB0_33:
	setp.eq.s32 	%p20, %r47, 0;
	@%p20 bra 	$L__BB0_41;
	and.b32  	%r52, %r275, 3;
	setp.lt.u32 	%p21, %r47, 4;
	@%p21 bra 	$L__BB0_36;
	{ // callseq 10, 0
	.param .b64 param0;
	st.param.b64 	[param0], %rd8;
	.param .b64 retval0;
	call.uni (retval0), 
	malloc, 
	(
	param0
	);
	ld.param.b64 	%rd69, [retval0];
	} // callseq 10
	mul.wide.u32 	%rd71, %r292, 8;
	add.s64 	%rd72, %rd50, %rd71;
	st.u64 	[%rd72], %rd69;
	{ // callseq 11, 0
	.param .b64 param0;
	st.param.b64 	[param0], %rd8;
	.param .b64 retval0;
	call.uni (retval0), 
	malloc, 
	(
	param0
	);
	ld.param.b64 	%rd73, [retval0];
	} // callseq 11
	st.u64 	[%rd72+8], %rd73;
	{ // callseq 12, 0
	.param .b64 param0;
	st.param.b64 	[param0], %rd8;
	.param .b64 retval0;
	call.uni (retval0), 
	malloc, 
	(
	param0
	);
	ld.param.b64 	%rd75, [retval0];
	} // callseq 12
	st.u64 	[%rd72+16], %rd75;
	{ // callseq 13, 0
	.param .b64 param0;
	st.param.b64 	[param0], %rd8;
	.param .b64 retval0;
	call.uni (retval0), 
	malloc, 
	(
	param0
	);
	ld.param.b64 	%rd77, [retval0];
	} // callseq 13
	st.u64 	[%rd72+24], %rd77;
	add.s32 	%r292, %r292, 4;
$L__BB0_36:
	setp.eq.s32 	%p22, %r52, 0;
	@%p22 bra 	$L__BB0_41;
	setp.eq.s32 	%p23, %r52, 1;
	@%p23 bra 	$L__BB0_39;
	{ // callseq 14, 0
	.param .b64 param0;
	st.param.b64 	[param0], %rd8;
	.param .b64 retval0;
	call.uni (retval0), 
	malloc, 
	(
	param0
	);
	ld.param.b64 	%rd79, [retval0];
	} // callseq 14
	mul.wide.u32 	%rd81, %r292, 8;
	add.s64 	%rd82, %rd50, %rd81;
	st.u64 	[%rd82], %rd79;
	{ // callseq 15, 0
	.param .b64 param0;
	st.param.b64 	[param0], %rd8;
	.param .b64 retval0;
	call.uni (retval0), 
	malloc, 
	(
	param0
	);
	ld.param.b64 	%rd83, [retval0];
	} // callseq 15
	st.u64 	[%rd82+8], %rd83;
	add.s32 	%r292, %r292, 2;
$L__BB0_39:
	and.b32  	%r133, %r275, 1;
	setp.eq.b32 	%p24, %r133, 1;
	not.pred 	%p25, %p24;
	@%p25 bra 	$L__BB0_41;
	{ // callseq 16, 0
	.param .b64 param0;
	st.param.b64 	[param0], %rd8;
	.param .b64 retval0;
	call.uni (retval0), 
	malloc, 
	(
	param0
	);
	ld.param.b64 	%rd85, [retval0];
	} // callseq 16
	mul.wide.u32 	%rd87, %r292, 8;
	add.s64 	%rd88, %rd50, %rd87;
	st.u64 	[%rd88], %rd85;
$L__BB0_41:
	ld.u64 	%rd89, [%rd50];
	mov.b32 	%r134, 0;
	st.u32 	[%rd89], %r134;
	setp.lt.s32 	%p26, %r275, 2;
	@%p26 bra 	$L__BB0_48;
	add.s32 	%r57, %r275, -1;
	add.s32 	%r136, %r275, -2;
	and.b32  	%r58, %r57, 3;
	setp.lt.u32 	%p27, %r136, 3;
	mov.b32 	%r295, 1;
	@%p27 bra 	$L__BB0_45;
	and.b32  	%r59, %r57, -4;
	mov.b32 	%r297, 1;
$L__BB0_44:
	mul.wide.u32 	%rd90, %r297, 8;
	add.s64 	%rd91, %rd50, %rd90;
	ld.u64 	%rd92, [%rd91+-8];
	ld.u32 	%r138, [%rd92];
	mul.wide.u32 	%rd93, %r297, 4;
	add.s64 	%rd94, %rd27, %rd93;
	ld.u32 	%r139, [%rd94];
	sub.s32 	%r140, %r138, %r139;
	ld.u64 	%rd95, [%rd91];
	st.u32 	[%rd95], %r140;
	ld.u64 	%rd96, [%rd91];
	ld.u32 	%r141, [%rd96];
	ld.u32 	%r142, [%rd94+4];
	sub.s32 	%r143, %r141, %r142;
	ld.u64 	%rd97, [%rd91+8];
	st.u32 	[%rd97], %r143;
	ld.u64 	%rd98, [%rd91+8];
	ld.u32 	%r144, [%rd98];
	ld.u32 	%r145, [%rd94+8];
	sub.s32 	%r146, %r144, %r145;
	ld.u64 	%rd99, [%rd91+16];
	st.u32 	[%rd99], %r146;
	ld.u64 	%rd100, [%rd91+16];
	ld.u32 	%r147, [%rd100];
	ld.u32 	%r148, [%rd94+12];
	sub.s32 	%r149, %r147, %r148;
	ld.u64 	%rd101, [%rd91+24];
	st.u32 	[%rd101], %r149;
	add.s32 	%r295, %r297, 4;
	add.s32 	%r150, %r297, 3;
	setp.eq.s32 	%p28, %r150, %r59;
	mov.u32 	%r297, %r295;
	@%p28 bra 	$L__BB0_45;
	bra.uni 	$L__BB0_44;
$L__BB0_45:
	setp.eq.s32 	%p29, %r58, 0;
	@%p29 bra 	$L__BB0_48;
	mov.b32 	%r296, 0;
$L__BB0_47:
	.pragma "nounroll";
	mul.wide.s32 	%rd102, %r295, 8;
	add.s64 	%rd103, %rd50, %rd102;
	ld.u64 	%rd104, [%rd103+-8];
	ld.u32 	%r152, [%rd104];
	mul.wide.u32 	%rd105, %r295, 4;
	add.s64 	%rd106, %rd27, %rd105;
	ld.u32 	%r153, [%rd106];
	sub.s32 	%r154, %r152, %r153;
	mul.wide.u32 	%rd107, %r295, 8;
	add.s64 	%rd108, %rd50, %rd107;
	ld.u64 	%rd109, [%rd108];
	st.u32 	[%rd109], %r154;
	add.s32 	%r295, %r295, 1;
	add.s32 	%r296, %r296, 1;
	setp.ne.s32 	%p30, %r296, %r58;
	@%p30 bra 	$L__BB0_47;
$L__BB0_48:
	setp.lt.s32 	%p31, %r45, 2;
	@%p31 bra 	$L__BB0_66;
	add.s32 	%r65, %r45, -1;
	add.s32 	%r156, %r45, -2;
	and.b32  	%r66, %r65, 3;
	setp.lt.u32 	%p32, %r156, 3;
	mov.b32 	%r299, 1;
	@%p32 bra 	$L__BB0_52;
	and.b32  	%r67, %r65, -4;
	mov.b32 	%r301, 1;
	mov.u64 	%rd114, legenda1DH;
$L__BB0_51:
	ld.u64 	%rd110, [%rd50];
	mul.wide.u32 	%rd111, %r301, 4;
	add.s64 	%rd112, %rd110, %rd111;
	ld.u32 	%r158, [%rd112+-4];
	add.s32 	%r159, %r301, %r46;
	mul.wide.s32 	%rd113, %r159, 4;
	add.s64 	%rd115, %rd114, %rd113;
	ld.const.u32 	%r160, [%rd115];
	sub.s32 	%r161, %r158, %r160;
	st.u32 	[%rd112], %r161;
	ld.u64 	%rd116, [%rd50];
	add.s64 	%rd117, %rd116, %rd111;
	ld.u32 	%r162, [%rd117];
	ld.const.u32 	%r163, [%rd115+4];
	sub.s32 	%r164, %r162, %r163;
	st.u32 	[%rd117+4], %r164;
	ld.u64 	%rd118, [%rd50];
	add.s64 	%rd119, %rd118, %rd111;
	ld.u32 	%r165, [%rd119+4];
	ld.const.u32 	%r166, [%rd115+8];
	sub.s32 	%r167, %r165, %r166;
	st.u32 	[%rd119+8], %r167;
	ld.u64 	%rd120, [%rd50];
	add.s64 	%rd121, %rd120, %rd111;
	ld.u32 	%r168, [%rd121+8];
	ld.const.u32 	%r169, [%rd115+12];
	sub.s32 	%r170, %r168, %r169;
	st.u32 	[%rd121+12], %r170;
	add.s32 	%r299, %r301, 4;
	add.s32 	%r171, %r301, 3;
	setp.eq.s32 	%p33, %r171, %r67;
	mov.u32 	%r301, %r299;
	@%p33 bra 	$L__BB0_52;
	bra.uni 	$L__BB0_51;
$L__BB0_52:
	setp.eq.s32 	%p34, %r66, 0;
	@%p34 bra 	$L__BB0_55;
	mov.b32 	%r300, 0;
	mov.u64 	%rd126, legenda1DH;
$L__BB0_54:
	.pragma "nounroll";
	ld.u64 	%rd122, [%rd50];
	mul.wide.s32 	%rd123, %r299, 4;
	add.s64 	%rd124, %rd122, %rd123;
	ld.u32 	%r173, [%rd124+-4];
	add.s32 	%r174, %r299, %r46;
	mul.wide.s32 	%rd125, %r174, 4;
	add.s64 	%rd127, %rd126, %rd125;
	ld.const.u32 	%r175, [%rd127];
	sub.s32 	%r176, %r173, %r175;
	mul.wide.u32 	%rd128, %r299, 4;
	add.s64 	%rd129, %rd122, %rd128;
	st.u32 	[%rd129], %r176;
	add.s32 	%r299, %r299, 1;
	add.s32 	%r300, %r300, 1;
	setp.ne.s32 	%p35, %r300, %r66;
	@%p35 bra 	$L__BB0_54;
$L__BB0_55:
	add.s32 	%r178, %r275, -1;
	and.b32  	%r75, %r178, 3;
	and.b32  	%r179, %r178, -4;
	neg.s32 	%r76, %r179;
	mov.b32 	%r302, 1;
	mov.u64 	%rd131, legenda1DH;
$L__BB0_56:
	setp.lt.s32 	%p36, %r275, 2;
	add.s32 	%r180, %r302, %r46;
	mul.wide.s32 	%rd130, %r180, 4;
	add.s64 	%rd132, %rd131, %rd130;
	ld.const.u32 	%r80, [%rd132];
	@%p36 bra 	$L__BB0_65;
	add.s32 	%r182, %r275, -2;
	setp.lt.u32 	%p37, %r182, 3;
	mov.b32 	%r305, 1;
	@%p37 bra 	$L__BB0_61;
	add.s64 	%rd213, %rd50, 16;
	add.s64 	%rd212, %rd27, 16;
	mov.b32 	%r303, 0;
	mov.u32 	%r304, %r76;
$L__BB0_59:
	ld.u64 	%rd133, [%rd213+-16];
	mul.wide.u32 	%rd134, %r302, 4;
	add.s64 	%rd135, %rd133, %rd134;
	ld.u32 	%r184, [%rd135];
	ld.u32 	%r185, [%rd212+-12];
	sub.s32 	%r186, %r184, %r185;
	ld.u64 	%rd136, [%rd213+-8];
	add.s64 	%rd137, %rd136, %rd134;
	ld.u32 	%r187, [%rd137+-4];
	sub.s32 	%r188, %r187, %r80;
	ld.u32 	%r189, [%rd135+-4];
	sub.s32 	%r190, %r80, %r185;
	abs.s32 	%r191, %r190;
	sub.s32 	%r192, %r189, %r191;
	max.s32 	%r193, %r188, %r192;
	max.s32 	%r194, %r186, %r193;
	st.u32 	[%rd137], %r194;
	ld.u64 	%rd138, [%rd213+-8];
	add.s64 	%rd139, %rd138, %rd134;
	ld.u32 	%r195, [%rd139];
	ld.u32 	%r196, [%rd212+-8];
	sub.s32 	%r197, %r195, %r196;
	ld.u64 	%rd140, [%rd213];
	add.s64 	%rd141, %rd140, %rd134;
	ld.u32 	%r198, [%rd141+-4];
	sub.s32 	%r199, %r198, %r80;
	ld.u32 	%r200, [%rd139+-4];
	sub.s32 	%r201, %r80, %r196;
	abs.s32 	%r202, %r201;
	sub.s32 	%r203, %r200, %r202;
	max.s32 	%r204, %r199, %r203;
	max.s32 	%r205, %r197, %r204;
	st.u32 	[%rd141], %r205;
	ld.u64 	%rd142, [%rd213];
	add.s64 	%rd143, %rd142, %rd134;
	ld.u32 	%r206, [%rd143];
	ld.u32 	%r207, [%rd212+-4];
	sub.s32 	%r208, %r206, %r207;
	ld.u64 	%rd144, [%rd213+8];
	add.s64 	%rd145, %rd144, %rd134;
	ld.u32 	%r209, [%rd145+-4];
	sub.s32 	%r210, %r209, %r80;
	ld.u32 	%r211, [%rd143+-4];
	sub.s32 	%r212, %r80, %r207;
	abs.s32 	%r213, %r212;
	sub.s32 	%r214, %r211, %r213;
	max.s32 	%r215, %r210, %r214;
	max.s32 	%r216, %r208, %r215;
	st.u32 	[%rd145], %r216;
	ld.u64 	%rd146, [%rd213+8];
	add.s64 	%rd147, %rd146, %rd134;
	ld.u32 	%r217, [%rd147];
	ld.u32 	%r218, [%rd212];
	sub.s32 	%r219, %r217, %r218;
	ld.u64 	%rd148, [%rd213+16];
	add.s64 	%rd149, %rd148, %rd134;
	ld.u32 	%r220, [%rd149+-4];
	sub.s32 	%r221, %r220, %r80;
	ld.u32 	%r222, [%rd147+-4];
	sub.s32 	%r223, %r80, %r218;
	abs.s32 	%r224, %r223;
	sub.s32 	%r225, %r222, %r224;
	max.s32 	%r226, %r221, %r225;
	max.s32 	%r227, %r219, %r226;
	st.u32 	[%rd149], %r227;
	add.s32 	%r304, %r304, 4;
	add.s32 	%r303, %r303, 4;
	add.s64 	%rd213, %rd213, 32;
	add.s64 	%rd212, %rd212, 16;
	setp.ne.s32 	%p38, %r304, 0;
	@%p38 bra 	$L__BB0_59;
	add.s32 	%r305, %r303, 1;
$L__BB0_61:
	setp.eq.s32 	%p39, %r75, 0;
	@%p39 bra 	$L__BB0_65;
	setp.eq.s32 	%p40, %r75, 1;
	mul.wide.s32 	%rd150, %r305, 8;
	add.s64 	%rd15, %rd50, %rd150;
	ld.u64 	%rd151, [%rd15+-8];
	mul.wide.u32 	%rd152, %r302, 4;
	add.s64 	%rd153, %rd151, %rd152;
	ld.u32 	%r228, [%rd153];
	mul.wide.u32 	%rd154, %r305, 4;
	add.s64 	%rd16, %rd27, %rd154;
	ld.u32 	%r229, [%rd16];
	sub.s32 	%r230, %r228, %r229;
	mul.wide.u32 	%rd155, %r305, 8;
	add.s64 	%rd17, %rd50, %rd155;
	ld.u64 	%rd156, [%rd17];
	add.s64 	%rd157, %rd156, %rd152;
	ld.u32 	%r231, [%rd157+-4];
	sub.s32 	%r232, %r231, %r80;
	ld.u32 	%r233, [%rd153+-4];
	sub.s32 	%r234, %r80, %r229;
	abs.s32 	%r235, %r234;
	sub.s32 	%r236, %r233, %r235;
	max.s32 	%r237, %r232, %r236;
	max.s32 	%r238, %r230, %r237;
	st.u32 	[%rd157], %r238;
	@%p40 bra 	$L__BB0_65;
	setp.eq.s32 	%p41, %r75, 2;
	add.s32 	%r239, %r305, 1;
	ld.u64 	%rd158, [%rd15];
	mul.wide.u32 	%rd159, %r302, 4;
	add.s64 	%rd160, %rd158, %rd159;
	ld.u32 	%r240, [%rd160];
	mul.wide.u32 	%rd161, %r239, 4;
	add.s64 	%rd162, %rd27, %rd161;
	ld.u32 	%r241, [%rd162];
	sub.s32 	%r242, %r240, %r241;
	mul.wide.u32 	%rd163, %r239, 8;
	add.s64 	%rd164, %rd50, %rd163;
	ld.u64 	%rd165, [%rd164];
	add.s64 	%rd166, %rd165, %rd159;
	ld.u32 	%r243, [%rd166+-4];
	sub.s32 	%r244, %r243, %r80;
	ld.u32 	%r245, [%rd160+-4];
	sub.s32 	%r246, %r80, %r241;
	abs.s32 	%r247, %r246;
	sub.s32 	%r248, %r245, %r247;
	max.s32 	%r249, %r244, %r248;
	max.s32 	%r250, %r242, %r249;
	st.u32 	[%rd166], %r250;
	@%p41 bra 	$L__BB0_65;
	ld.u64 	%rd167, [%rd15+8];
	add.s64 	%rd169, %rd167, %rd159;
	ld.u32 	%r251, [%rd169];
	ld.u32 	%r252, [%rd16+8];
	sub.s32 	%r253, %r251, %r252;
	ld.u64 	%rd170, [%rd17+16];
	add.s64 	%rd171, %rd170, %rd159;
	ld.u32 	%r254, [%rd171+-4];
	sub.s32 	%r255, %r254, %r80;
	ld.u32 	%r256, [%rd169+-4];
	sub.s32 	%r257, %r80, %r252;
	abs.s32 	%r258, %r257;
	sub.s32 	%r259, %r256, %r258;
	max.s32 	%r260, %r255, %r259;
	max.s32 	%r261, %r253, %r260;
	st.u32 	[%rd171], %r261;
$L__BB0_65:
	add.s32 	%r302, %r302, 1;
	setp.ne.s32 	%p42, %r302, %r45;
	@%p42 bra 	$L__BB0_56;
$L__BB0_66:
	setp.lt.s32 	%p43, %r275, 1;
	mul.wide.s32 	%rd172, %r275, 8;
	add.s64 	%rd173, %rd50, %rd172;
	ld.u64 	%rd174, [%rd173+-8];
	mul.wide.s32 	%rd175, %r45, 4;
	add.s64 	%rd176, %rd174, %rd175;
	ld.u32 	%r262, [%rd176+-4];
	cvta.to.global.u64 	%rd177, %rd24;
	atom.global.add.u32 	%r263, [%rd177], %r262;
	@%p43 bra 	$L__BB0_79;
	and.b32  	%r88, %r275, 15;
	setp.lt.u32 	%p44, %r275, 16;
	mov.b32 	%r308, 0;
	@%p44 bra 	$L__BB0_70;
	and.b32  	%r308, %r275, 2147483632;
	neg.s32 	%r306, %r308;
	add.s64 	%rd214, %rd50, 64;
$L__BB0_69:
	.pragma "nounroll";
	ld.u64 	%rd178, [%rd214+-64];
	{ // callseq 17, 0
	.param .b64 param0;
	st.param.b64 	[param0], %rd178;
	call.uni 
	free, 
	(
	param0
	);
	} // callseq 17
	ld.u64 	%rd179, [%rd214+-56];
	{ // callseq 18, 0
	.param .b64 param0;
	st.param.b64 	[param0], %rd179;
	call.uni 
	free, 
	(
	param0
	);
	} // callseq 18
	ld.u64 	%rd180, [%rd214+-48];
	{ // callseq 19, 0
	.param .b64 param0;
	st.param.b64 	[param0], %rd180;
	call.uni 
	free, 
	(
	param0
	);
	} // callseq 19
	ld.u64 	%rd181, [%rd214+-40];
	{ // callseq 20, 0
	.param .b64 param0;
	st.param.b64 	[param0], %rd181;
	call.uni 
	free, 
	(
	param0
	);
	} // callseq 20
	ld.u64 	%rd182, [%rd214+-32];
	{ // callseq 21, 0
	.param .b64 param0;
	st.param.b64 	[param0], %rd182;
	call.uni 
	free, 
	(
	param0
	);
	} // callseq 21
	ld.u64 	%rd183, [%rd214+-24];
	{ // callseq 22, 0
	.param .b64 param0;
	st.param.b64 	[param0], %rd183;
	call.uni 
	free, 
	(
	param0
	);
	} // callseq 22
	ld.u64 	%rd184, [%rd214+-16];
	{ // callseq 23, 0
	.param .b64 param0;
	st.param.b64 	[param0], %rd184;
	call.uni 
	free, 
	(
	param0
	);
	} // callseq 23
	ld.u64 	%rd185, [%rd214+-8];
	{ // callseq 24, 0
	.param .b64 param0;
	st.param.b64 	[param0], %rd185;
	call.uni 
	free, 
	(
	param0
	);
	} // callseq 24
	ld.u64 	%rd186, [%rd214];
	{ // callseq 25, 0
	.param .b64 param0;
	st.param.b64 	[param0], %rd186;
	call.uni 
	free, 
	(
	param0
	);
	} // callseq 25
	ld.u64 	%rd187, [%rd214+8];
	{ // callseq 26, 0
	.param .b64 param0;
	st.param.b64 	[param0], %rd187;
	call.uni 
	free, 
	(
	param0
	);
	} // callseq 26
	ld.u64 	%rd188, [%rd214+16];
	{ // callseq 27, 0
	.param .b64 param0;
	st.param.b64 	[param0], %rd188;
	call.uni 
	free, 
	(
	param0
	);
	} // callseq 27
	ld.u64 	%rd189, [%rd214+24];
	{ // callseq 28, 0
	.param .b64 param0;
	st.param.b64 	[param0], %rd189;
	call.uni 
	free, 
	(
	param0
	);
	} // callseq 28
	ld.u64 	%rd190, [%rd214+32];
	{ // callseq 29, 0
	.param .b64 param0;
	st.param.b64 	[param0], %rd190;
	call.uni 
	free, 
	(
	param0
	);
	} // callseq 29
	ld.u64 	%rd191, [%rd214+40];
	{ // callseq 30, 0
	.param .b64 param0;
	st.param.b64 	[param0], %rd191;
	call.uni 
	free, 
	(
	param0
	);
	} // callseq 30
	ld.u64 	%rd192, [%rd214+48];
	{ // callseq 31, 0
	.param .b64 param0;
	st.param.b64 	[param0], %rd192;
	call.uni 
	free, 
	(
	param0
	);
	} // callseq 31
	ld.u64 	%rd193, [%rd214+56];
	{ // callseq 32, 0
	.param .b64 param0;
	st.param.b64 	[param0], %rd193;
	call.uni 
	free, 
	(
	param0
	);
	} // callseq 32
	add.s32 	%r306, %r306, 16;
	add.s64 	%rd214, %rd214, 128;
	setp.ne.s32 	%p45, %r306, 0;
	@%p45 bra 	$L__BB0_69;
$L__BB0_70:
	setp.eq.s32 	%p46, %r88, 0;
	@%p46 bra 	$L__BB0_79;
	and.b32  	%r94, %r275, 7;
	setp.lt.u32 	%p47, %r88, 8;
	@%p47 bra 	$L__BB0_73;
	mul.wide.u32 	%rd194, %r308, 8;
	add.s64 	%rd195, %rd50, %rd194;
	ld.u64 	%rd196, [%rd195];
	{ // callseq 33, 0
	.param .b64 param0;
	st.param.b64 	[param0], %rd196;
	call.uni 
	free, 
	(
	param0
	);
	} // callseq 33
	ld.u64 	%rd197, [%rd195+8];
	{ // callseq 34, 0
	.param .b64 param0;
	st.param.b64 	[param0], %rd197;
	call.uni 
	free, 
	(
	param0
	);
	} // callseq 34
	ld.u64 	%rd198, [%rd195+16];
	{ // callseq 35, 0
	.param .b64 param0;
	st.param.b64 	[param0], %rd198;
	call.uni 
	free, 
	(
	param0
	);
	} // callseq 35
	ld.u64 	%rd199, [%rd195+24];
	{ // callseq 36, 0
	.param .b64 param0;
	st.param.b64 	[param0], %rd199;
	call.uni 
	free, 
	(
	param0
	);
	} // callseq 36
	ld.u64 	%rd200, [%rd195+32];
	{ // callseq 37, 0
	.param .b64 param0;
	st.param.b64 	[param0], %rd200;
	call.uni 
	free, 
	(
	param0
	);
	} // callseq 37
	ld.u64 	%rd201, [%rd195+40];
	{ // callseq 38, 0
	.param .b64 param0;
	st.param.b64 	[param0], %rd201;
	call.uni 
	free, 
	(
	param0
	);
	} // callseq 38
	ld.u64 	%rd202, [%rd195+48];
	{ // callseq 39, 0
	.param .b64 param0;
	st.param.b64 	[param0], %rd202;
	call.uni 
	free, 
	(
	param0
	);
	} // callseq 39
	ld.u64 	%rd203, [%rd195+56];
	{ // callseq 40, 0
	.param .b64 param0;
	st.param.b64 	[param0], %rd203;
	call.uni 
	free, 
	(
	param0
	);
	} // callseq 40
	add.s32 	%r308, %r308, 8;
$L__BB0_73:
	setp.eq.s32 	%p48, %r94, 0;
	@%p48 bra 	$L__BB0_79;
	and.b32  	%r97, %r275, 3;
	setp.lt.u32 	%p49, %r94, 4;
	@%p49 bra 	$L__BB0_76;
	mul.wide.u32 	%rd204, %r308, 8;
	add.s64 	%rd205, %rd50, %rd204;
	ld.u64 	%rd206, [%rd205];
	{ // callseq 41, 0
	.param .b64 param0;
	st.param.b64 	[param0], %rd206;
	call.uni 
	free, 
	(
	param0
	);
	} // callseq 41
	ld.u64 	%rd207, [%rd205+8];
	{ // callseq 42, 0
	.param .b64 param0;
	st.param.b64 	[param0], %rd207;
	call.uni 
	free, 
	(
	param0
	);
	} // callseq 42
	ld.u64 	%rd208, [%rd205+16];
	{ // callseq 43, 0
	.param .b64 param0;
	st.param.b64 	[param0], %rd208;
	call.uni 
	free, 
	(
	param0
	);
	} // callseq 43
	ld.u64 	%rd209, [%rd205+24];
	{ // callseq 44, 0
	.param .b64 param0;
	st.param.b64 	[param0], %rd209;
	call.uni 
	free, 
	(
	param0
	);
	} // callseq 44
	add.s32 	%r308, %r308, 4;
$L__BB0_76:
	setp.eq.s32 	%p50, %r97, 0;
	@%p50 bra 	$L__BB0_79;
	mul.wide.u32 	%rd210, %r308, 8;
	add.s64 	%rd215, %rd50, %rd210;
	neg.s32 	%r310, %r97;
$L__BB0_78:
	.pragma "nounroll";
	ld.u64 	%rd211, [%rd215];
	{ // callseq 45, 0
	.param .b64 param0;
	st.param.b64 	[param0], %rd211;
	call.uni 
	free, 
	(
	param0
	);
	} // callseq 45
	add.s64 	%rd215, %rd215, 8;
	add.s32 	%r310, %r310, 1;
	setp.ne.s32 	%p51, %r310, 0;
	@%p51 bra 	$L__BB0_78;
$L__BB0_79:
	{ // callseq 46, 0
	.param .b64 param0;
	st.param.b64 	[param0], %rd50;
	call.uni 
	free, 
	(
	param0
	);
	} // callseq 46
	{ // callseq 47, 0
	.param .b64 param0;
	st.param.b64 	[param0], %rd27;
	call.uni 
	free, 
	(
	param0
	);
	} // callseq 47
	ret;

}


// ===== COMPILED SASS (sm_100) =====

	.target	sm_100

	.elftype	@"ET_EXEC"


//--------------------- .note.nv.tkinfo           --------------------------
	.section	.note.nv.tkinfo,"",@"SHT_NOTE"
	.sectionflags	@"SHF_NOTE_NV_TKINFO"
	.tkinfo
        /*0018*/ 	.word	0x00000002
        /*0030*/ 	.string	""
        /*0030*/ 	.string	"ptxas"
        /*0030*/ 	.string	"Cuda compilation tools, release 13.0, V13.0.88"
        /*0030*/ 	.string	"Build cuda_13.0.r13.0/compiler.36424714_0"
        /*0030*/ 	.string	"-arch sm_100 -m 64 "



//--------------------- .note.nv.cuinfo           --------------------------
	.section	.note.nv.cuinfo,"",@"SHT_NOTE"
	.sectionflags	@"SHF_NOTE_NV_CUINFO"
        /*0018*/ 	.short	0x0002
        /*001a*/ 	.short	0x0064
        /*001c*/ 	.short	0x0082
	.zero		2


//--------------------- .nv.info                  --------------------------
	.section	.nv.info,"",@"SHT_CUDA_INFO"
	.align	4


	//----- nvinfo : EIATTR_REGCOUNT
	.align		4
        /*0000*/ 	.byte	0x04, 0x2f
        /*0002*/ 	.short	(.L_8 - .L_7)
	.align		4
.L_7:
        /*0004*/ 	.word	index@(fitnessPerColumn)
        /*0008*/ 	.word	0x00000022


	//----- nvinfo : EIATTR_FRAME_SIZE
	.align		4
.L_8:
        /*000c*/ 	.byte	0x04, 0x11
        /*000e*/ 	.short	(.L_10 - .L_9)
	.align		4
.L_9:
        /*0010*/ 	.word	index@(fitnessPerColumn)
        /*0014*/ 	.word	0x00000000


	//----- nvinfo : EIATTR_MIN_STACK_SIZE
	.align		4
.L_10:
        /*0018*/ 	.byte	0x04, 0x12
        /*001a*/ 	.short	(.L_12 - .L_11)
	.align		4
.L_11:
        /*001c*/ 	.word	index@(fitnessPerColumn)
        /*0020*/ 	.word	0x00000000
.L_12:


//--------------------- .nv.compat                --------------------------
	.section	.nv.compat,"",@"SHT_CUDA_COMPAT_INFO"
	.align	4
        /*0000*/ 	.byte	0x02, 0x09, 0x00, 0x00, 0x02, 0x02, 0x01, 0x00, 0x02, 0x05, 0x05, 0x00, 0x03, 0x07, 0x01, 0x01
        /*0010*/ 	.byte	0x02, 0x03, 0x00, 0x00, 0x02, 0x06, 0x01, 0x00, 0x04, 0x0b, 0x08, 0x00, 0x09, 0x00, 0x00, 0x00
        /*0020*/ 	.byte	0x00, 0x00, 0x00, 0x00


//--------------------- .nv.info.fitnessPerColumn --------------------------
	.section	.nv.info.fitnessPerColumn,"",@"SHT_CUDA_INFO"
	.sectionflags	@""
	.align	4


	//----- nvinfo : EIATTR_CUDA_API_VERSION
	.align		4
        /*0000*/ 	.byte	0x04, 0x37
        /*0002*/ 	.short	(.L_14 - .L_13)
.L_13:
        /*0004*/ 	.word	0x00000082


	//----- nvinfo : EIATTR_KPARAM_INFO
	.align		4
.L_14:
        /*0008*/ 	.byte	0x04, 0x17
        /*000a*/ 	.short	(.L_16 - .L_15)
.L_15:
        /*000c*/ 	.word	0x00000000
        /*0010*/ 	.short	0x0001
        /*0012*/ 	.short	0x0008
        /*0014*/ 	.byte	0x00, 0xf5, 0x21, 0x00


	//----- nvinfo : EIATTR_KPARAM_INFO
	.align		4
.L_16:
        /*0018*/ 	.byte	0x04, 0x17
        /*001a*/ 	.short	(.L_18 - .L_17)
.L_17:
        /*001c*/ 	.word	0x00000000
        /*0020*/ 	.short	0x0000
        /*0022*/ 	.short	0x0000
        /*0024*/ 	.byte	0x00, 0xf5, 0x21, 0x00


	//----- nvinfo : EIATTR_SPARSE_MMA_MASK
	.align		4
.L_18:
        /*0028*/ 	.byte	0x03, 0x50
        /*002a*/ 	.short	0x0000


	//----- nvinfo : EIATTR_MAXREG_COUNT
	.align		4
        /*002c*/ 	.byte	0x03, 0x1b
        /*002e*/ 	.short	0x00ff


	//----- nvinfo : EIATTR_EXTERNS
	.align		4
        /*0030*/ 	.byte	0x04, 0x0f
        /*0032*/ 	.short	(.L_20 - .L_19)


	//   ....[0]....
	.align		4
.L_19:
        /*0034*/ 	.word	index@(free)


	//   ....[1]....
	.align		4
        /*0038*/ 	.word	index@(malloc)


	//----- nvinfo : EIATTR_MERCURY_ISA_VERSION
	.align		4
.L_20:
        /*003c*/ 	.byte	0x03, 0x5f
        /*003e*/ 	.short	0x0101


	//----- nvinfo : EIATTR_INT_WARP_WIDE_INSTR_OFFSETS
	.align		4
        /*0040*/ 	.byte	0x04, 0x31
        /*0042*/ 	.short	(.L_22 - .L_21)


	//   ....[0]....
.L_21:
        /*0044*/ 	.word	0x00002450


	//   ....[1]....
        /*0048*/ 	.word	0x00002490


	//----- nvinfo : EIATTR_VRC_CTA_INIT_COUNT
	.align		4
.L_22:
        /*004c*/ 	.byte	0x02, 0x4a
	.zero		1
	.zero		1


	//----- nvinfo : EIATTR_SYSCALL_OFFSETS
	.align		4
        /*0050*/ 	.byte	0x04, 0x46
        /*0052*/ 	.short	(.L_24 - .L_23)


	//   ....[0]....
.L_23:
        /*0054*/ 	.word	0x00000110


	//   ....[1]....
        /*0058*/ 	.word	0x00000890


	//   ....[2]....
        /*005c*/ 	.word	0x000009c0


	//   ....[3]....
        /*0060*/ 	.word	0x00000a50


	//   ....[4]....
        /*0064*/ 	.word	0x00000ad0


	//   ....[5]....
        /*0068*/ 	.word	0x00000b50


	//   ....[6]....
        /*006c*/ 	.word	0x00000bd0


	//   ....[7]....
        /*0070*/ 	.word	0x00000c50


	//   ....[8]....
        /*0074*/ 	.word	0x00000cd0


	//   ....[9]....
        /*0078*/ 	.word	0x00000d50


	//   ....[10]....
        /*007c*/ 	.word	0x00000e60


	//   ....[11]....
        /*0080*/ 	.word	0x00000ef0


	//   ....[12]....
        /*0084*/ 	.word	0x00000f70


	//   ....[13]....
        /*0088*/ 	.word	0x00000ff0


	//   ....[14]....
        /*008c*/ 	.word	0x000010d0


	//   ....[15]....
        /*0090*/ 	.word	0x00001160


	//   ....[16]....
        /*0094*/ 	.word	0x00001220


	//   ....[17]....
        /*0098*/ 	.word	0x000025e0


	//   ....[18]....
        /*009c*/ 	.word	0x00002620


	//   ....[19]....
        /*00a0*/ 	.word	0x00002660


	//   ....[20]....
        /*00a4*/ 	.word	0x000026a0


	//   ....[21]....
        /*00a8*/ 	.word	0x000026e0


	//   ....[22]....
        /*00ac*/ 	.word	0x00002720


	//   ....[23]....
        /*00b0*/ 	.word	0x00002760


	//   ....[24]....
        /*00b4*/ 	.word	0x000027a0


	//   ....[25]....
        /*00b8*/ 	.word	0x000027e0


	//   ....[26]....
        /*00bc*/ 	.word	0x00002820


	//   ....[27]....
        /*00c0*/ 	.word	0x00002860


	//   ....[28]....
        /*00c4*/ 	.word	0x000028a0


	//   ....[29]....
        /*00c8*/ 	.word	0x000028e0


	//   ....[30]....
        /*00cc*/ 	.word	0x00002920


	//   ....[31]....
        /*00d0*/ 	.word	0x00002960


	//   ....[32]....
        /*00d4*/ 	.word	0x000029a0


	//   ....[33]....
        /*00d8*/ 	.word	0x00002ab0


	//   ....[34]....
        /*00dc*/ 	.word	0x00002af0


	//   ....[35]....
        /*00e0*/ 	.word	0x00002b30


	//   ....[36]....
        /*00e4*/ 	.word	0x00002b70


	//   ....[37]....
        /*00e8*/ 	.word	0x00002bb0


	//   ....[38]....
        /*00ec*/ 	.word	0x00002bf0


	//   ....[39]....
        /*00f0*/ 	.word	0x00002c30


	//   ....[40]....
        /*00f4*/ 	.word	0x00002c70


	//   ....[41]....
        /*00f8*/ 	.word	0x00002d50


	//   ....[42]....
        /*00fc*/ 	.word	0x00002d90


	//   ....[43]....
        /*0100*/ 	.word	0x00002dd0


	//   ....[44]....
        /*0104*/ 	.word	0x00002e10


	//   ....[45]....
        /*0108*/ 	.word	0x00002f10


	//   ....[46]....
        /*010c*/ 	.word	0x00002fc0


	//   ....[47]....
        /*0110*/ 	.word	0x00003010


	//----- nvinfo : EIATTR_EXIT_INSTR_OFFSETS
	.align		4
.L_24:
        /*0114*/ 	.byte	0x04, 0x1c
        /*0116*/ 	.short	(.L_26 - .L_25)


	//   ....[0]....
.L_25:
        /*0118*/ 	.word	0x00003020


	//----- nvinfo : EIATTR_CRS_STACK_SIZE
	.align		4
.L_26:
        /*011c*/ 	.byte	0x04, 0x1e
        /*011e*/ 	.short	(.L_28 - .L_27)
.L_27:
        /*0120*/ 	.word	0x00000000


	//----- nvinfo : EIATTR_CBANK_PARAM_SIZE
	.align		4
.L_28:
        /*0124*/ 	.byte	0x03, 0x19
        /*0126*/ 	.short	0x0010


	//----- nvinfo : EIATTR_PARAM_CBANK
	.align		4
        /*0128*/ 	.byte	0x04, 0x0a
        /*012a*/ 	.short	(.L_30 - .L_29)
	.align		4
.L_29:
        /*012c*/ 	.word	index@(.nv.constant0.fitnessPerColumn)
        /*0130*/ 	.short	0x0380
        /*0132*/ 	.short	0x0010


	//----- nvinfo : EIATTR_SW_WAR
	.align		4
.L_30:
        /*0134*/ 	.byte	0x04, 0x36
        /*0136*/ 	.short	(.L_32 - .L_31)
.L_31:
        /*0138*/ 	.word	0x00000008
.L_32:


//--------------------- .nv.callgraph             --------------------------
	.section	.nv.callgraph,"",@"SHT_CUDA_CALLGRAPH"
	.align	4
	.sectionentsize	8
	.align		4
        /*0000*/ 	.word	0x00000000
	.align		4
        /*0004*/ 	.word	0xffffffff
	.align		4
        /*0008*/ 	.word	index@(fitnessPerColumn)
	.align		4
        /*000c*/ 	.word	index@(free)
	.align		4
        /*0010*/ 	.word	index@(fitnessPerColumn)
	.align		4
        /*0014*/ 	.word	index@(malloc)
	.align		4
        /*0018*/ 	.word	0x00000000
	.align		4
        /*001c*/ 	.word	0xfffffffe
	.align		4
        /*0020*/ 	.word	0x00000000
	.align		4
        /*0024*/ 	.word	0xfffffffd
	.align		4
        /*0028*/ 	.word	0x00000000
	.align		4
        /*002c*/ 	.word	0xfffffffc


//--------------------- .nv.constant4             --------------------------
	.section	.nv.constant4,"a",@progbits
	.align	8
	.align		8
.nv.constant4:
        /*0000*/ 	.dword	free
	.align		8
        /*0008*/ 	.dword	malloc


//--------------------- .nv.constant3             --------------------------
	.section	.nv.constant3,"a",@progbits
	.align	4
.nv.constant3:
	.type		legenda1DH,@object
	.size		legenda1DH,(velikostiLegendH - legenda1DH)
legenda1DH:
	.zero		10000
	.type		velikostiLegendH,@object
	.size		velikostiLegendH,(posunyLegendH - velikostiLegendH)
velikostiLegendH:
	.zero		400
	.type		posunyLegendH,@object
	.size		posunyLegendH,(legenda1DL - posunyLegendH)
posunyLegendH:
	.zero		400
	.type		legenda1DL,@object
	.size		legenda1DL,(velikostiLegendL - legenda1DL)
legenda1DL:
	.zero		10000
	.type		velikostiLegendL,@object
	.size		velikostiLegendL,(posunyLegendL - velikostiLegendL)
velikostiLegendL:
	.zero		400
	.type		posunyLegendL,@object
	.size		posunyLegendL,(vyskaSirka - posunyLegendL)
posunyLegendL:
	.zero		400
	.type		vyskaSirka,@object
	.size		vyskaSirka,(.L_6 - vyskaSirka)
vyskaSirka:
	.zero		12
.L_6:


//--------------------- .text.fitnessPerColumn    --------------------------
	.section	.text.fitnessPerColumn,"ax",@progbits
	.align	128
        .global         fitnessPerColumn
        .type           fitnessPerColumn,@function
        .size           fitnessPerColumn,(.L_x_110 - fitnessPerColumn)
        .other          fitnessPerColumn,@"STO_CUDA_ENTRY STV_DEFAULT"
fitnessPerColumn:
.text.fitnessPerColumn:
[----:B------:R-:W0:Y:S01]  /*0000*/  LDC R1, c[0x0][0x37c] ;  /* 0x0000df00ff017b82 */ /* 0x000e220000000800 */
[----:B------:R-:W1:Y:S01]  /*0010*/  S2R R16, SR_CTAID.X ;  /* 0x0000000000107919 */ /* 0x000e620000002500 */
[----:B------:R-:W2:Y:S01]  /*0020*/  LDCU UR4, c[0x3][0x5460] ;  /* 0x00ca8c00ff0477ac */ /* 0x000ea20008000800 */
[----:B------:R-:W-:Y:S01]  /*0030*/  MOV R0, 0x8 ;  /* 0x0000000800007802 */ /* 0x000fe20000000f00 */
[----:B------:R-:W1:Y:S01]  /*0040*/  S2R R9, SR_TID.X ;  /* 0x0000000000097919 */ /* 0x000e620000002100 */
[----:B------:R-:W1:Y:S03]  /*0050*/  LDCU UR6, c[0x0][0x360] ;  /* 0x00006c00ff0677ac */ /* 0x000e660008000800 */
[----:B------:R3:W4:Y:S01]  /*0060*/  LDC.64 R2, c[0x4][R0] ;  /* 0x0100000000027b82 */ /* 0x0007220000000a00 */
[----:B------:R-:W0:Y:S01]  /*0070*/  LDCU.64 UR36, c[0x0][0x358] ;  /* 0x00006b00ff2477ac */ /* 0x000e220008000a00 */
[----:B------:R-:W0:Y:S01]  /*0080*/  LDCU UR38, c[0x3][0x5464] ;  /* 0x00ca8c80ff2677ac */ /* 0x000e220008000800 */
[----:B--2---:R-:W-:-:S06]  /*0090*/  UIMAD.WIDE UR4, UR4, 0x4, URZ ;  /* 0x00000004040478a5 */ /* 0x004fcc000f8e02ff */
[----:B------:R-:W-:Y:S02]  /*00a0*/  IMAD.U32 R7, RZ, RZ, UR5 ;  /* 0x00000005ff077e24 */ /* 0x000fe4000f8e00ff */
[----:B------:R-:W-:Y:S02]  /*00b0*/  IMAD.U32 R5, RZ, RZ, UR5 ;  /* 0x00000005ff057e24 */ /* 0x000fe4000f8e00ff */
[----:B------:R-:W-:Y:S01]  /*00c0*/  IMAD.U32 R4, RZ, RZ, UR4 ;  /* 0x00000004ff047e24 */ /* 0x000fe2000f8e00ff */
[----:B------:R-:W-:Y:S01]  /*00d0*/  MOV R5, R7 ;  /* 0x0000000700057202 */ /* 0x000fe20000000f00 */
[----:B------:R-:W-:Y:S02]  /*00e0*/  IMAD.U32 R6, RZ, RZ, UR4 ;  /* 0x00000004ff067e24 */ /* 0x000fe4000f8e00ff */
[----:B-1-3--:R-:W-:-:S07]  /*00f0*/  IMAD R16, R16, UR6, R9 ;  /* 0x0000000610107c24 */ /* 0x00afce000f8e0209 */
[----:B------:R-:W-:-:S07]  /*0100*/  LEPC R20, `(.L_x_0) ;  /* 0x000000001014794e */ /* 0x000fce0000000000 */
[----:B0---4-:R-:W-:Y:S05]  /*0110*/  CALL.ABS.NOINC R2 ;  /* 0x0000000002007343 */ /* 0x011fea0003c00000 */
.L_x_0:
[----:B------:R-:W0:Y:S01]  /*0120*/  LDC R6, c[0x3][0x5460] ;  /* 0x00d51800ff067b82 */ /* 0x000e220000000800 */
[----:B------:R-:W-:Y:S02]  /*0130*/  IMAD.MOV.U32 R18, RZ, RZ, R4 ;  /* 0x000000ffff127224 */ /* 0x000fe400078e0004 */
[----:B------:R-:W-:Y:S02]  /*0140*/  IMAD.MOV.U32 R19, RZ, RZ, R5 ;  /* 0x000000ffff137224 */ /* 0x000fe400078e0005 */
[----:B------:R-:W-:Y:S02]  /*0150*/  IMAD.MOV.U32 R0, RZ, RZ, RZ ;  /* 0x000000ffff007224 */ /* 0x000fe400078e00ff */
[----:B------:R-:W-:Y:S01]  /*0160*/  IMAD.MOV.U32 R23, RZ, RZ, 0x1 ;  /* 0x00000001ff177424 */ /* 0x000fe200078e00ff */
[----:B------:R1:W-:Y:S01]  /*0170*/  ST.E desc[UR36][R18.64], RZ ;  /* 0x000000ff12007985 */ /* 0x0003e2000c101924 */
[----:B0-----:R-:W-:-:S13]  /*0180*/  ISETP.GE.AND P0, PT, R6, 0x1, PT ;  /* 0x000000010600780c */ /* 0x001fda0003f06270 */
[----:B-1----:R-:W-:Y:S05]  /*0190*/  @!P0 BRA `(.L_x_1) ;  /* 0x00000004008c8947 */ /* 0x002fea0003800000 */
[C---:B------:R-:W-:Y:S01]  /*01a0*/  ISETP.GE.U32.AND P0, PT, R6.reuse, 0x4, PT ;  /* 0x000000040600780c */ /* 0x040fe20003f06070 */
[----:B------:R-:W-:Y:S01]  /*01b0*/  HFMA2 R23, -RZ, RZ, 0, 5.9604644775390625e-08 ;  /* 0x00000001ff177431 */ /* 0x000fe200000001ff */
[----:B------:R-:W-:Y:S01]  /*01c0*/  LOP3.LUT R4, R6, 0x3, RZ, 0xc0, !PT ;  /* 0x0000000306047812 */ /* 0x000fe200078ec0ff */
[----:B------:R-:W-:Y:S02]  /*01d0*/  IMAD.MOV.U32 R5, RZ, RZ, RZ ;  /* 0x000000ffff057224 */ /* 0x000fe400078e00ff */
[----:B------:R-:W-:-:S08]  /*01e0*/  IMAD.MOV.U32 R0, RZ, RZ, RZ ;  /* 0x000000ffff007224 */ /* 0x000fd000078e00ff */
[----:B------:R-:W-:Y:S05]  /*01f0*/  @!P0 BRA `(.L_x_2) ;  /* 0x00000004000c8947 */ /* 0x000fea0003800000 */
[----:B------:R-:W0:Y:S01]  /*0200*/  LDC R7, c[0x3][0x5464] ;  /* 0x00d51900ff077b82 */ /* 0x000e220000000800 */
[----:B------:R-:W-:Y:S01]  /*0210*/  BSSY.RECONVERGENT B0, `(.L_x_2) ;  /* 0x0000041000007945 */ /* 0x000fe20003800200 */
[----:B------:R-:W-:Y:S01]  /*0220*/  LOP3.LUT R5, R6, 0x7ffffffc, RZ, 0xc0, !PT ;  /* 0x7ffffffc06057812 */ /* 0x000fe200078ec0ff */
[----:B------:R-:W-:Y:S01]  /*0230*/  IMAD.MOV.U32 R23, RZ, RZ, 0x1 ;  /* 0x00000001ff177424 */ /* 0x000fe200078e00ff */
[----:B------:R-:W-:Y:S01]  /*0240*/  MOV R0, RZ ;  /* 0x000000ff00007202 */ /* 0x000fe20000000f00 */
[----:B------:R-:W-:-:S03]  /*0250*/  IMAD.MOV.U32 R6, RZ, RZ, RZ ;  /* 0x000000ffff067224 */ /* 0x000fc600078e00ff */
[----:B------:R-:W1:Y:S04]  /*0260*/  LDC.64 R2, c[0x0][0x380] ;  /* 0x0000e000ff027b82 */ /* 0x000e680000000a00 */
.L_x_14:
[----:B0-----:R-:W-:-:S04]  /*0270*/  IMAD R11, R6, R7, R16 ;  /* 0x00000007060b7224 */ /* 0x001fc800078e0210 */
[----:B-1----:R-:W-:-:S05]  /*0280*/  IMAD.WIDE R10, R11, 0x4, R2 ;  /* 0x000000040b0a7825 */ /* 0x002fca00078e0202 */
[----:B------:R-:W2:Y:S01]  /*0290*/  LDG.E R8, desc[UR36][R10.64] ;  /* 0x000000240a087981 */ /* 0x000ea2000c1e1900 */
[----:B------:R-:W-:Y:S01]  /*02a0*/  BSSY.RECONVERGENT B1, `(.L_x_3) ;  /* 0x000000b000017945 */ /* 0x000fe20003800200 */
[----:B--2---:R-:W-:Y:S01]  /*02b0*/  ISETP.NE.AND P0, PT, R8, 0x1, PT ;  /* 0x000000010800780c */ /* 0x004fe20003f05270 */
[----:B------:R-:W-:-:S12]  /*02c0*/  IMAD.WIDE R8, R7, 0x4, R10 ;  /* 0x0000000407087825 */ /* 0x000fd800078e020a */
[----:B------:R-:W-:Y:S01]  /*02d0*/  @!P0 VIADD R13, R0, 0x1 ;  /* 0x00000001000d8836 */ /* 0x000fe20000000000 */
[----:B------:R-:W-:Y:S06]  /*02e0*/  @!P0 BRA `(.L_x_4) ;  /* 0x0000000000188947 */ /* 0x000fec0003800000 */
[----:B------:R-:W-:Y:S01]  /*02f0*/  ISETP.NE.AND P0, PT, R0, RZ, PT ;  /* 0x000000ff0000720c */ /* 0x000fe20003f05270 */
[----:B------:R-:W-:-:S12]  /*0300*/  IMAD.MOV.U32 R13, RZ, RZ, RZ ;  /* 0x000000ffff0d7224 */ /* 0x000fd800078e00ff */
[----:B------:R-:W-:-:S04]  /*0310*/  @P0 IMAD.WIDE R10, R23, 0x4, R18 ;  /* 0x00000004170a0825 */ /* 0x000fc800078e0212 */
[----:B------:R-:W-:Y:S01]  /*0320*/  @P0 VIADD R12, R23, 0x1 ;  /* 0x00000001170c0836 */ /* 0x000fe20000000000 */
[----:B------:R0:W-:Y:S03]  /*0330*/  @P0 ST.E desc[UR36][R10.64], R0 ;  /* 0x000000000a000985 */ /* 0x0001e6000c101924 */
[----:B------:R-:W-:-:S07]  /*0340*/  @P0 IMAD.MOV.U32 R23, RZ, RZ, R12 ;  /* 0x000000ffff170224 */ /* 0x000fce00078e000c */
.L_x_4:
[----:B------:R-:W-:Y:S05]  /*0350*/  BSYNC.RECONVERGENT B1 ;  /* 0x0000000000017941 */ /* 0x000fea0003800200 */
.L_x_3:
[----:B0-----:R-:W2:Y:S01]  /*0360*/  LDG.E R0, desc[UR36][R8.64] ;  /* 0x0000002408007981 */ /* 0x001ea2000c1e1900 */
[----:B------:R-:W-:Y:S01]  /*0370*/  IADD3 R6, PT, PT, R6, 0x4, RZ ;  /* 0x0000000406067810 */ /* 0x000fe20007ffe0ff */
[----:B------:R-:W-:Y:S03]  /*0380*/  BSSY.RECONVERGENT B1, `(.L_x_5) ;  /* 0x000000c000017945 */ /* 0x000fe60003800200 */
[----:B------:R-:W-:Y:S02]  /*0390*/  ISETP.NE.AND P0, PT, R6, R5, PT ;  /* 0x000000050600720c */ /* 0x000fe40003f05270 */
[----:B--2---:R-:W-:-:S13]  /*03a0*/  ISETP.NE.AND P1, PT, R0, 0x1, PT ;  /* 0x000000010000780c */ /* 0x004fda0003f25270 */
[----:B------:R-:W-:Y:S05]  /*03b0*/  @!P1 BRA `(.L_x_6) ;  /* 0x00000000001c9947 */ /* 0x000fea0003800000 */
[----:B------:R-:W-:Y:S01]  /*03c0*/  ISETP.NE.AND P1, PT, R13, RZ, PT ;  /* 0x000000ff0d00720c */ /* 0x000fe20003f25270 */
[----:B------:R-:W-:-:S12]  /*03d0*/  IMAD.MOV.U32 R15, RZ, RZ, RZ ;  /* 0x000000ffff0f7224 */ /* 0x000fd800078e00ff */
[----:B------:R-:W-:Y:S05]  /*03e0*/  @!P1 BRA `(.L_x_7) ;  /* 0x0000000000149947 */ /* 0x000fea0003800000 */
[----:B------:R-:W-:-:S04]  /*03f0*/  IMAD.WIDE R10, R23, 0x4, R18 ;  /* 0x00000004170a7825 */ /* 0x000fc800078e0212 */
[----:B------:R-:W-:Y:S01]  /*0400*/  VIADD R23, R23, 0x1 ;  /* 0x0000000117177836 */ /* 0x000fe20000000000 */
[----:B------:R0:W-:Y:S01]  /*0410*/  ST.E desc[UR36][R10.64], R13 ;  /* 0x0000000d0a007985 */ /* 0x0001e2000c101924 */
[----:B------:R-:W-:Y:S05]  /*0420*/  BRA `(.L_x_7) ;  /* 0x0000000000047947 */ /* 0x000fea0003800000 */
.L_x_6:
[----:B------:R-:W-:-:S07]  /*0430*/  VIADD R15, R13, 0x1 ;  /* 0x000000010d0f7836 */ /* 0x000fce0000000000 */
.L_x_7:
[----:B------:R-:W-:Y:S05]  /*0440*/  BSYNC.RECONVERGENT B1 ;  /* 0x0000000000017941 */ /* 0x000fea0003800200 */
.L_x_5:
[----:B------:R-:W-:-:S05]  /*0450*/  IMAD.WIDE R8, R7, 0x4, R8 ;  /* 0x0000000407087825 */ /* 0x000fca00078e0208 */
[----:B------:R-:W2:Y:S01]  /*0460*/  LDG.E R0, desc[UR36][R8.64] ;  /* 0x0000002408007981 */ /* 0x000ea2000c1e1900 */
[----:B------:R-:W-:Y:S01]  /*0470*/  BSSY.RECONVERGENT B1, `(.L_x_8) ;  /* 0x000000b000017945 */ /* 0x000fe20003800200 */
[----:B--2---:R-:W-:-:S13]  /*0480*/  ISETP.NE.AND P1, PT, R0, 0x1, PT ;  /* 0x000000010000780c */ /* 0x004fda0003f25270 */
[----:B------:R-:W-:Y:S05]  /*0490*/  @!P1 BRA `(.L_x_9) ;  /* 0x00000000001c9947 */ /* 0x000fea0003800000 */
[----:B------:R-:W-:Y:S01]  /*04a0*/  ISETP.NE.AND P1, PT, R15, RZ, PT ;  /* 0x000000ff0f00720c */ /* 0x000fe20003f25270 */
[----:B0-----:R-:W-:-:S12]  /*04b0*/  IMAD.MOV.U32 R13, RZ, RZ, RZ ;  /* 0x000000ffff0d7224 */ /* 0x001fd800078e00ff */
[----:B------:R-:W-:Y:S05]  /*04c0*/  @!P1 BRA `(.L_x_10) ;  /* 0x0000000000149947 */ /* 0x000fea0003800000 */
[C---:B------:R-:W-:Y:S01]  /*04d0*/  IMAD.WIDE R10, R23.reuse, 0x4, R18 ;  /* 0x00000004170a7825 */ /* 0x040fe200078e0212 */
[----:B------:R-:W-:-:S04]  /*04e0*/  IADD3 R23, PT, PT, R23, 0x1, RZ ;  /* 0x0000000117177810 */ /* 0x000fc80007ffe0ff */
[----:B------:R0:W-:Y:S01]  /*04f0*/  ST.E desc[UR36][R10.64], R15 ;  /* 0x0000000f0a007985 */ /* 0x0001e2000c101924 */
[----:B------:R-:W-:Y:S05]  /*0500*/  BRA `(.L_x_10) ;  /* 0x0000000000047947 */ /* 0x000fea0003800000 */
.L_x_9:
[----:B0-----:R-:W-:-:S07]  /*0510*/  VIADD R13, R15, 0x1 ;  /* 0x000000010f0d7836 */ /* 0x001fce0000000000 */
.L_x_10:
[----:B------:R-:W-:Y:S05]  /*0520*/  BSYNC.RECONVERGENT B1 ;  /* 0x0000000000017941 */ /* 0x000fea0003800200 */
.L_x_8:
[----:B------:R-:W-:-:S06]  /*0530*/  IMAD.WIDE R8, R7, 0x4, R8 ;  /* 0x0000000407087825 */ /* 0x000fcc00078e0208 */
[----:B------:R-:W2:Y:S01]  /*0540*/  LDG.E R8, desc[UR36][R8.64] ;  /* 0x0000002408087981 */ /* 0x000ea2000c1e1900 */
[----:B------:R-:W-:Y:S01]  /*0550*/  BSSY.RECONVERGENT B1, `(.L_x_11) ;  /* 0x000000b000017945 */ /* 0x000fe20003800200 */
        /* <DEDUP_REMOVED lines=9> */
.L_x_12:
[----:B------:R-:W-:-:S07]  /*05f0*/  VIADD R0, R13, 0x1 ;  /* 0x000000010d007836 */ /* 0x000fce0000000000 */
.L_x_13:
[----:B------:R-:W-:Y:S05]  /*0600*/  BSYNC.RECONVERGENT B1 ;  /* 0x0000000000017941 */ /* 0x000fea0003800200 */
.L_x_11:
[----:B------:R-:W-:Y:S05]  /*0610*/  @P0 BRA `(.L_x_14) ;  /* 0xfffffffc00140947 */ /* 0x000fea000383ffff */
[----:B------:R-:W-:Y:S05]  /*0620*/  BSYNC.RECONVERGENT B0 ;  /* 0x0000000000007941 */ /* 0x000fea0003800200 */
.L_x_2:
[----:B------:R-:W-:Y:S01]  /*0630*/  ISETP.NE.AND P0, PT, R4, RZ, PT ;  /* 0x000000ff0400720c */ /* 0x000fe20003f05270 */
[----:B------:R-:W-:-:S12]  /*0640*/  BSSY.RECONVERGENT B0, `(.L_x_1) ;  /* 0x0000018000007945 */ /* 0x000fd80003800200 */
[----:B------:R-:W-:Y:S05]  /*0650*/  @!P0 BRA `(.L_x_15) ;  /* 0x0000000000588947 */ /* 0x000fea0003800000 */
[----:B------:R-:W2:Y:S01]  /*0660*/  LDC.64 R6, c[0x0][0x380] ;  /* 0x0000e000ff067b82 */ /* 0x000ea20000000a00 */
[----:B-1----:R-:W-:-:S07]  /*0670*/  MOV R9, RZ ;  /* 0x000000ff00097202 */ /* 0x002fce0000000f00 */
.L_x_19:
[----:B0-----:R-:W-:-:S04]  /*0680*/  IMAD R3, R5, UR38, R16 ;  /* 0x0000002605037c24 */ /* 0x001fc8000f8e0210 */
[----:B--2---:R-:W-:-:S06]  /*0690*/  IMAD.WIDE R2, R3, 0x4, R6 ;  /* 0x0000000403027825 */ /* 0x004fcc00078e0206 */
[----:B------:R-:W2:Y:S01]  /*06a0*/  LDG.E R2, desc[UR36][R2.64] ;  /* 0x0000002402027981 */ /* 0x000ea2000c1e1900 */
[----:B------:R-:W-:Y:S01]  /*06b0*/  VIADD R9, R9, 0x1 ;  /* 0x0000000109097836 */ /* 0x000fe20000000000 */
[----:B------:R-:W-:Y:S01]  /*06c0*/  BSSY.RECONVERGENT B1, `(.L_x_16) ;  /* 0x000000d000017945 */ /* 0x000fe20003800200 */
[----:B0-----:R-:W-:-:S03]  /*06d0*/  IMAD.MOV.U32 R11, RZ, RZ, R0 ;  /* 0x000000ffff0b7224 */ /* 0x001fc600078e0000 */
        /* <DEDUP_REMOVED lines=10> */
.L_x_17:
[----:B------:R-:W-:-:S07]  /*0780*/  IADD3 R0, PT, PT, R0, 0x1, RZ ;  /* 0x0000000100007810 */ /* 0x000fce0007ffe0ff */
.L_x_18:
[----:B------:R-:W-:Y:S05]  /*0790*/  BSYNC.RECONVERGENT B1 ;  /* 0x0000000000017941 */ /* 0x000fea0003800200 */
.L_x_16:
[----:B------:R-:W-:Y:S01]  /*07a0*/  VIADD R5, R5, 0x1 ;  /* 0x0000000105057836 */ /* 0x000fe20000000000 */
[----:B------:R-:W-:Y:S06]  /*07b0*/  @P1 BRA `(.L_x_19) ;  /* 0xfffffffc00b01947 */ /* 0x000fec000383ffff */
.L_x_15:
[----:B------:R-:W-:Y:S05]  /*07c0*/  BSYNC.RECONVERGENT B0 ;  /* 0x0000000000007941 */ /* 0x000fea0003800200 */
.L_x_1:
[----:B0-----:R-:W-:Y:S01]  /*07d0*/  IMAD.SHL.U32 R2, R16, 0x4, RZ ;  /* 0x0000000410027824 */ /* 0x001fe200078e00ff */
[----:B------:R-:W-:Y:S02]  /*07e0*/  ISETP.NE.AND P0, PT, R0, RZ, PT ;  /* 0x000000ff0000720c */ /* 0x000fe40003f05270 */
[----:B------:R-:W-:Y:S01]  /*07f0*/  MOV R3, 0x8 ;  /* 0x0000000800037802 */ /* 0x000fe20000000f00 */
[----:B------:R0:W2:Y:S08]  /*0800*/  LDC R24, c[0x3][R2+0x2710] ;  /* 0x00c9c40002187b82 */ /* 0x0000b00000000800 */
[----:B------:R0:W3:Y:S02]  /*0810*/  LDC R22, c[0x3][R2+0x28a0] ;  /* 0x00ca280002167b82 */ /* 0x0000e40000000800 */
[----:B------:R-:W-:-:S04]  /*0820*/  @P0 IMAD.WIDE R6, R23, 0x4, R18 ;  /* 0x0000000417060825 */ /* 0x000fc800078e0212 */
[----:B------:R-:W-:Y:S01]  /*0830*/  @P0 VIADD R4, R23, 0x1 ;  /* 0x0000000117040836 */ /* 0x000fe20000000000 */
[----:B------:R0:W-:Y:S01]  /*0840*/  @P0 ST.E desc[UR36][R6.64], R0 ;  /* 0x0000000006000985 */ /* 0x0001e2000c101924 */
[----:B-1----:R0:W1:Y:S02]  /*0850*/  LDC.64 R8, c[0x4][R3] ;  /* 0x0100000003087b82 */ /* 0x0020640000000a00 */
[----:B------:R-:W-:-:S04]  /*0860*/  @P0 IMAD.MOV.U32 R23, RZ, RZ, R4 ;  /* 0x000000ffff170224 */ /* 0x000fc800078e0004 */
[----:B------:R-:W-:-:S07]  /*0870*/  IMAD.WIDE R4, R23, 0x8, RZ ;  /* 0x0000000817047825 */ /* 0x000fce00078e02ff */
[----:B------:R-:W-:-:S07]  /*0880*/  LEPC R20, `(.L_x_20) ;  /* 0x000000001014794e */ /* 0x000fce0000000000 */
[----:B0123--:R-:W-:Y:S05]  /*0890*/  CALL.ABS.NOINC R8 ;  /* 0x0000000008007343 */ /* 0x00ffea0003c00000 */
.L_x_20:
[----:B------:R-:W-:Y:S01]  /*08a0*/  ISETP.GE.AND P0, PT, R23, 0x1, PT ;  /* 0x000000011700780c */ /* 0x000fe20003f06270 */
[----:B------:R-:W-:Y:S01]  /*08b0*/  BSSY.RECONVERGENT B7, `(.L_x_21) ;  /* 0x000009a000077945 */ /* 0x000fe20003800200 */
[----:B------:R-:W-:Y:S01]  /*08c0*/  MOV R16, R4 ;  /* 0x0000000400107202 */ /* 0x000fe20000000f00 */
[----:B------:R-:W-:-:S10]  /*08d0*/  IMAD.MOV.U32 R17, RZ, RZ, R5 ;  /* 0x000000ffff117224 */ /* 0x000fd400078e0005 */
[----:B------:R-:W-:Y:S05]  /*08e0*/  @!P0 BRA `(.L_x_22) ;  /* 0x0000000800588947 */ /* 0x000fea0003800000 */
[C---:B------:R-:W-:Y:S01]  /*08f0*/  ISETP.GE.U32.AND P0, PT, R23.reuse, 0x8, PT ;  /* 0x000000081700780c */ /* 0x040fe20003f06070 */
[----:B------:R-:W-:Y:S01]  /*0900*/  BSSY.RECONVERGENT B6, `(.L_x_23) ;  /* 0x000004a000067945 */ /* 0x000fe20003800200 */
[----:B------:R-:W-:Y:S01]  /*0910*/  LOP3.LUT R26, R23, 0x7, RZ, 0xc0, !PT ;  /* 0x00000007171a7812 */ /* 0x000fe200078ec0ff */
[----:B------:R-:W-:Y:S02]  /*0920*/  IMAD.MOV.U32 R25, RZ, RZ, RZ ;  /* 0x000000ffff197224 */ /* 0x000fe400078e00ff */
[----:B------:R-:W-:-:S08]  /*0930*/  IMAD.WIDE R28, R24, 0x4, RZ ;  /* 0x00000004181c7825 */ /* 0x000fd000078e02ff */
[----:B------:R-:W-:Y:S05]  /*0940*/  @!P0 BRA `(.L_x_24) ;  /* 0x0000000400148947 */ /* 0x000fea0003800000 */
[----:B------:R-:W-:Y:S01]  /*0950*/  LOP3.LUT R25, R23, 0x7ffffff8, RZ, 0xc0, !PT ;  /* 0x7ffffff817197812 */ /* 0x000fe200078ec0ff */
[----:B------:R-:W-:-:S07]  /*0960*/  IMAD.MOV.U32 R27, RZ, RZ, RZ ;  /* 0x000000ffff1b7224 */ /* 0x000fce00078e00ff */
.L_x_33:
[----:B------:R-:W-:Y:S01]  /*0970*/  MOV R2, 0x8 ;  /* 0x0000000800027802 */ /* 0x000fe20000000f00 */
[----:B------:R-:W-:Y:S01]  /*0980*/  IMAD.MOV.U32 R4, RZ, RZ, R28 ;  /* 0x000000ffff047224 */ /* 0x000fe200078e001c */
[----:B------:R-:W-:Y:S02]  /*0990*/  MOV R5, R29 ;  /* 0x0000001d00057202 */ /* 0x000fe40000000f00 */
[----:B------:R0:W1:Y:S05]  /*09a0*/  LDC.64 R6, c[0x4][R2] ;  /* 0x0100000002067b82 */ /* 0x00006a0000000a00 */
[----:B------:R-:W-:-:S07]  /*09b0*/  LEPC R20, `(.L_x_25) ;  /* 0x000000001014794e */ /* 0x000fce0000000000 */
[----:B01----:R-:W-:Y:S05]  /*09c0*/  CALL.ABS.NOINC R6 ;  /* 0x0000000006007343 */ /* 0x003fea0003c00000 */
.L_x_25:
[----:B------:R-:W-:Y:S01]  /*09d0*/  IMAD.WIDE.U32 R30, R27, 0x8, R16 ;  /* 0x000000081b1e7825 */ /* 0x000fe200078e0010 */
[----:B------:R0:W1:Y:S03]  /*09e0*/  LDC.64 R6, c[0x4][R2] ;  /* 0x0100000002067b82 */ /* 0x0000660000000a00 */
[----:B------:R-:W-:Y:S02]  /*09f0*/  IMAD.MOV.U32 R8, RZ, RZ, R4 ;  /* 0x000000ffff087224 */ /* 0x000fe400078e0004 */
[----:B------:R-:W-:Y:S02]  /*0a00*/  IMAD.MOV.U32 R9, RZ, RZ, R5 ;  /* 0x000000ffff097224 */ /* 0x000fe400078e0005 */
[----:B------:R-:W-:Y:S02]  /*0a10*/  IMAD.MOV.U32 R4, RZ, RZ, R28 ;  /* 0x000000ffff047224 */ /* 0x000fe400078e001c */
[----:B------:R-:W-:Y:S01]  /*0a20*/  IMAD.MOV.U32 R5, RZ, RZ, R29 ;  /* 0x000000ffff057224 */ /* 0x000fe200078e001d */
[----:B------:R0:W-:Y:S06]  /*0a30*/  ST.E.64 desc[UR36][R30.64], R8 ;  /* 0x000000081e007985 */ /* 0x0001ec000c101b24 */
[----:B------:R-:W-:-:S07]  /*0a40*/  LEPC R20, `(.L_x_26) ;  /* 0x000000001014794e */ /* 0x000fce0000000000 */
[----:B01----:R-:W-:Y:S05]  /*0a50*/  CALL.ABS.NOINC R6 ;  /* 0x0000000006007343 */ /* 0x003fea0003c00000 */
.L_x_26:
[----:B------:R-:W-:Y:S01]  /*0a60*/  MOV R8, R4 ;  /* 0x0000000400087202 */ /* 0x000fe20000000f00 */
[----:B------:R-:W-:Y:S01]  /*0a70*/  IMAD.MOV.U32 R9, RZ, RZ, R5 ;  /* 0x000000ffff097224 */ /* 0x000fe200078e0005 */
[----:B------:R0:W1:Y:S01]  /*0a80*/  LDC.64 R6, c[0x4][R2] ;  /* 0x0100000002067b82 */ /* 0x0000620000000a00 */
[----:B------:R-:W-:Y:S02]  /*0a90*/  IMAD.MOV.U32 R4, RZ, RZ, R28 ;  /* 0x000000ffff047224 */ /* 0x000fe400078e001c */
[----:B------:R-:W-:Y:S01]  /*0aa0*/  IMAD.MOV.U32 R5, RZ, RZ, R29 ;  /* 0x000000ffff057224 */ /* 0x000fe200078e001d */
[----:B------:R0:W-:Y:S06]  /*0ab0*/  ST.E.64 desc[UR36][R30.64+0x8], R8 ;  /* 0x000008081e007985 */ /* 0x0001ec000c101b24 */
[----:B------:R-:W-:-:S07]  /*0ac0*/  LEPC R20, `(.L_x_27) ;  /* 0x000000001014794e */ /* 0x000fce0000000000 */
[----:B01----:R-:W-:Y:S05]  /*0ad0*/  CALL.ABS.NOINC R6 ;  /* 0x0000000006007343 */ /* 0x003fea0003c00000 */
.L_x_27:
[----:B------:R-:W-:Y:S01]  /*0ae0*/  IMAD.MOV.U32 R8, RZ, RZ, R4 ;  /* 0x000000ffff087224 */ /* 0x000fe200078e0004 */
[----:B------:R-:W-:Y:S01]  /*0af0*/  MOV R9, R5 ;  /* 0x0000000500097202 */ /* 0x000fe20000000f00 */
[----:B------:R0:W1:Y:S01]  /*0b00*/  LDC.64 R6, c[0x4][R2] ;  /* 0x0100000002067b82 */ /* 0x0000620000000a00 */
[----:B------:R-:W-:Y:S02]  /*0b10*/  IMAD.MOV.U32 R4, RZ, RZ, R28 ;  /* 0x000000ffff047224 */ /* 0x000fe400078e001c */
[----:B------:R-:W-:Y:S01]  /*0b20*/  IMAD.MOV.U32 R5, RZ, RZ, R29 ;  /* 0x000000ffff057224 */ /* 0x000fe200078e001d */
[----:B------:R0:W-:Y:S06]  /*0b30*/  ST.E.64 desc[UR36][R30.64+0x10], R8 ;  /* 0x000010081e007985 */ /* 0x0001ec000c101b24 */
[----:B------:R-:W-:-:S07]  /*0b40*/  LEPC R20, `(.L_x_28) ;  /* 0x000000001014794e */ /* 0x000fce0000000000 */
[----:B01----:R-:W-:Y:S05]  /*0b50*/  CALL.ABS.NOINC R6 ;  /* 0x0000000006007343 */ /* 0x003fea0003c00000 */
.L_x_28:
[----:B------:R-:W-:Y:S01]  /*0b60*/  IMAD.MOV.U32 R8, RZ, RZ, R4 ;  /* 0x000000ffff087224 */ /* 0x000fe200078e0004 */
[----:B------:R0:W1:Y:S01]  /*0b70*/  LDC.64 R6, c[0x4][R2] ;  /* 0x0100000002067b82 */ /* 0x0000620000000a00 */
[----:B------:R-:W-:Y:S01]  /*0b80*/  IMAD.MOV.U32 R9, RZ, RZ, R5 ;  /* 0x000000ffff097224 */ /* 0x000fe200078e0005 */
[----:B------:R-:W-:Y:S01]  /*0b90*/  MOV R4, R28 ;  /* 0x0000001c00047202 */ /* 0x000fe20000000f00 */
[----:B------:R-:W-:-:S03]  /*0ba0*/  IMAD.MOV.U32 R5, RZ, RZ, R29 ;  /* 0x000000ffff057224 */ /* 0x000fc600078e001d */
[----:B------:R0:W-:Y:S04]  /*0bb0*/  ST.E.64 desc[UR36][R30.64+0x18], R8 ;  /* 0x000018081e007985 */ /* 0x0001e8000c101b24 */
[----:B------:R-:W-:-:S07]  /*0bc0*/  LEPC R20, `(.L_x_29) ;  /* 0x000000001014794e */ /* 0x000fce0000000000 */
[----:B01----:R-:W-:Y:S05]  /*0bd0*/  CALL.ABS.NOINC R6 ;  /* 0x0000000006007343 */ /* 0x003fea0003c00000 */
.L_x_29:
        /* <DEDUP_REMOVED lines=8> */
.L_x_30:
[----:B------:R-:W-:Y:S01]  /*0c60*/  IMAD.MOV.U32 R8, RZ, RZ, R4 ;  /* 0x000000ffff087224 */ /* 0x000fe200078e0004 */
[----:B------:R0:W1:Y:S01]  /*0c70*/  LDC.64 R6, c[0x4][R2] ;  /* 0x0100000002067b82 */ /* 0x0000620000000a00 */
[----:B------:R-:W-:Y:S02]  /*0c80*/  IMAD.MOV.U32 R9, RZ, RZ, R5 ;  /* 0x000000ffff097224 */ /* 0x000fe400078e0005 */
[----:B------:R-:W-:Y:S02]  /*0c90*/  IMAD.MOV.U32 R4, RZ, RZ, R28 ;  /* 0x000000ffff047224 */ /* 0x000fe400078e001c */
[----:B------:R-:W-:Y:S01]  /*0ca0*/  IMAD.MOV.U32 R5, RZ, RZ, R29 ;  /* 0x000000ffff057224 */ /* 0x000fe200078e001d */
[----:B------:R0:W-:Y:S06]  /*0cb0*/  ST.E.64 desc[UR36][R30.64+0x28], R8 ;  /* 0x000028081e007985 */ /* 0x0001ec000c101b24 */
[----:B------:R-:W-:-:S07]  /*0cc0*/  LEPC R20, `(.L_x_31) ;  /* 0x000000001014794e */ /* 0x000fce0000000000 */
[----:B01----:R-:W-:Y:S05]  /*0cd0*/  CALL.ABS.NOINC R6 ;  /* 0x0000000006007343 */ /* 0x003fea0003c00000 */
.L_x_31:
[----:B------:R-:W-:Y:S01]  /*0ce0*/  MOV R6, R4 ;  /* 0x0000000400067202 */ /* 0x000fe20000000f00 */
[----:B------:R-:W-:Y:S01]  /*0cf0*/  IMAD.MOV.U32 R7, RZ, RZ, R5 ;  /* 0x000000ffff077224 */ /* 0x000fe200078e0005 */
[----:B------:R-:W0:Y:S01]  /*0d00*/  LDC.64 R2, c[0x4][R2] ;  /* 0x0100000002027b82 */ /* 0x000e220000000a00 */
[----:B------:R-:W-:Y:S02]  /*0d10*/  IMAD.MOV.U32 R4, RZ, RZ, R28 ;  /* 0x000000ffff047224 */ /* 0x000fe400078e001c */
[----:B------:R-:W-:Y:S01]  /*0d20*/  IMAD.MOV.U32 R5, RZ, RZ, R29 ;  /* 0x000000ffff057224 */ /* 0x000fe200078e001d */
[----:B------:R1:W-:Y:S06]  /*0d30*/  ST.E.64 desc[UR36][R30.64+0x30], R6 ;  /* 0x000030061e007985 */ /* 0x0003ec000c101b24 */
[----:B------:R-:W-:-:S07]  /*0d40*/  LEPC R20, `(.L_x_32) ;  /* 0x000000001014794e */ /* 0x000fce0000000000 */
[----:B01----:R-:W-:Y:S05]  /*0d50*/  CALL.ABS.NOINC R2 ;  /* 0x0000000002007343 */ /* 0x003fea0003c00000 */
.L_x_32:
[----:B------:R0:W-:Y:S01]  /*0d60*/  ST.E.64 desc[UR36][R30.64+0x38], R4 ;  /* 0x000038041e007985 */ /* 0x0001e2000c101b24 */
[----:B------:R-:W-:-:S04]  /*0d70*/  IADD3 R27, PT, PT, R27, 0x8, RZ ;  /* 0x000000081b1b7810 */ /* 0x000fc80007ffe0ff */
[----:B------:R-:W-:-:S13]  /*0d80*/  ISETP.NE.AND P0, PT, R27, R25, PT ;  /* 0x000000191b00720c */ /* 0x000fda0003f05270 */
[----:B0-----:R-:W-:Y:S05]  /*0d90*/  @P0 BRA `(.L_x_33) ;  /* 0xfffffff800f40947 */ /* 0x001fea000383ffff */
.L_x_24:
[----:B------:R-:W-:Y:S05]  /*0da0*/  BSYNC.RECONVERGENT B6 ;  /* 0x0000000000067941 */ /* 0x000fea0003800200 */
.L_x_23:
[----:B------:R-:W-:-:S13]  /*0db0*/  ISETP.NE.AND P0, PT, R26, RZ, PT ;  /* 0x000000ff1a00720c */ /* 0x000fda0003f05270 */
[----:B------:R-:W-:Y:S05]  /*0dc0*/  @!P0 BRA `(.L_x_22) ;  /* 0x0000000400208947 */ /* 0x000fea0003800000 */
[----:B------:R-:W-:Y:S01]  /*0dd0*/  ISETP.GE.U32.AND P0, PT, R26, 0x4, PT ;  /* 0x000000041a00780c */ /* 0x000fe20003f06070 */
[----:B------:R-:W-:Y:S01]  /*0de0*/  BSSY.RECONVERGENT B6, `(.L_x_34) ;  /* 0x0000024000067945 */ /* 0x000fe20003800200 */
[----:B------:R-:W-:-:S11]  /*0df0*/  LOP3.LUT R26, R23, 0x3, RZ, 0xc0, !PT ;  /* 0x00000003171a7812 */ /* 0x000fd600078ec0ff */
[----:B------:R-:W-:Y:S05]  /*0e00*/  @!P0 BRA `(.L_x_35) ;  /* 0x0000000000848947 */ /* 0x000fea0003800000 */
[----:B------:R-:W-:Y:S01]  /*0e10*/  MOV R2, 0x8 ;  /* 0x0000000800027802 */ /* 0x000fe20000000f00 */
[----:B------:R-:W-:Y:S02]  /*0e20*/  IMAD.MOV.U32 R4, RZ, RZ, R28 ;  /* 0x000000ffff047224 */ /* 0x000fe400078e001c */
[----:B------:R-:W-:Y:S01]  /*0e30*/  IMAD.MOV.U32 R5, RZ, RZ, R29 ;  /* 0x000000ffff057224 */ /* 0x000fe200078e001d */
[----:B------:R0:W1:Y:S06]  /*0e40*/  LDC.64 R6, c[0x4][R2] ;  /* 0x0100000002067b82 */ /* 0x00006c0000000a00 */
[----:B------:R-:W-:-:S07]  /*0e50*/  LEPC R20, `(.L_x_36) ;  /* 0x000000001014794e */ /* 0x000fce0000000000 */
[----:B01----:R-:W-:Y:S05]  /*0e60*/  CALL.ABS.NOINC R6 ;  /* 0x0000000006007343 */ /* 0x003fea0003c00000 */
.L_x_36:
[----:B------:R-:W-:Y:S01]  /*0e70*/  IMAD.WIDE.U32 R30, R25, 0x8, R16 ;  /* 0x00000008191e7825 */ /* 0x000fe200078e0010 */
[----:B------:R-:W-:Y:S01]  /*0e80*/  MOV R9, R5 ;  /* 0x0000000500097202 */ /* 0x000fe20000000f00 */
[----:B------:R0:W1:Y:S02]  /*0e90*/  LDC.64 R6, c[0x4][R2] ;  /* 0x0100000002067b82 */ /* 0x0000640000000a00 */
[----:B------:R-:W-:Y:S02]  /*0ea0*/  IMAD.MOV.U32 R8, RZ, RZ, R4 ;  /* 0x000000ffff087224 */ /* 0x000fe400078e0004 */
[----:B------:R-:W-:Y:S02]  /*0eb0*/  IMAD.MOV.U32 R4, RZ, RZ, R28 ;  /* 0x000000ffff047224 */ /* 0x000fe400078e001c */
[----:B------:R-:W-:Y:S01]  /*0ec0*/  IMAD.MOV.U32 R5, RZ, RZ, R29 ;  /* 0x000000ffff057224 */ /* 0x000fe200078e001d */
[----:B------:R0:W-:Y:S06]  /*0ed0*/  ST.E.64 desc[UR36][R30.64], R8 ;  /* 0x000000081e007985 */ /* 0x0001ec000c101b24 */
[----:B------:R-:W-:-:S07]  /*0ee0*/  LEPC R20, `(.L_x_37) ;  /* 0x000000001014794e */ /* 0x000fce0000000000 */
[----:B01----:R-:W-:Y:S05]  /*0ef0*/  CALL.ABS.NOINC R6 ;  /* 0x0000000006007343 */ /* 0x003fea0003c00000 */
.L_x_37:
        /* <DEDUP_REMOVED lines=8> */
.L_x_38:
[----:B------:R-:W-:Y:S01]  /*0f80*/  IMAD.MOV.U32 R6, RZ, RZ, R4 ;  /* 0x000000ffff067224 */ /* 0x000fe200078e0004 */
[----:B------:R-:W-:Y:S01]  /*0f90*/  MOV R7, R5 ;  /* 0x0000000500077202 */ /* 0x000fe20000000f00 */
[----:B------:R-:W0:Y:S01]  /*0fa0*/  LDC.64 R2, c[0x4][R2] ;  /* 0x0100000002027b82 */ /* 0x000e220000000a00 */
[----:B------:R-:W-:Y:S02]  /*0fb0*/  IMAD.MOV.U32 R4, RZ, RZ, R28 ;  /* 0x000000ffff047224 */ /* 0x000fe400078e001c */
[----:B------:R-:W-:Y:S01]  /*0fc0*/  IMAD.MOV.U32 R5, RZ, RZ, R29 ;  /* 0x000000ffff057224 */ /* 0x000fe200078e001d */
[----:B------:R1:W-:Y:S06]  /*0fd0*/  ST.E.64 desc[UR36][R30.64+0x10], R6 ;  /* 0x000010061e007985 */ /* 0x0003ec000c101b24 */
[----:B------:R-:W-:-:S07]  /*0fe0*/  LEPC R20, `(.L_x_39) ;  /* 0x000000001014794e */ /* 0x000fce0000000000 */
[----:B01----:R-:W-:Y:S05]  /*0ff0*/  CALL.ABS.NOINC R2 ;  /* 0x0000000002007343 */ /* 0x003fea0003c00000 */
.L_x_39:
[----:B------:R0:W-:Y:S01]  /*1000*/  ST.E.64 desc[UR36][R30.64+0x18], R4 ;  /* 0x000018041e007985 */ /* 0x0001e2000c101b24 */
[----:B------:R-:W-:-:S07]  /*1010*/  VIADD R25, R25, 0x4 ;  /* 0x0000000419197836 */ /* 0x000fce0000000000 */
.L_x_35:
[----:B------:R-:W-:Y:S05]  /*1020*/  BSYNC.RECONVERGENT B6 ;  /* 0x0000000000067941 */ /* 0x000fea0003800200 */
.L_x_34:
[----:B------:R-:W-:-:S13]  /*1030*/  ISETP.NE.AND P0, PT, R26, RZ, PT ;  /* 0x000000ff1a00720c */ /* 0x000fda0003f05270 */
[----:B------:R-:W-:Y:S05]  /*1040*/  @!P0 BRA `(.L_x_22) ;  /* 0x0000000000808947 */ /* 0x000fea0003800000 */
[----:B------:R-:W-:Y:S01]  /*1050*/  ISETP.NE.AND P0, PT, R26, 0x1, PT ;  /* 0x000000011a00780c */ /* 0x000fe20003f05270 */
[----:B------:R-:W-:-:S12]  /*1060*/  BSSY.RECONVERGENT B6, `(.L_x_40) ;  /* 0x0000013000067945 */ /* 0x000fd80003800200 */
[----:B------:R-:W-:Y:S05]  /*1070*/  @!P0 BRA `(.L_x_41) ;  /* 0x0000000000448947 */ /* 0x000fea0003800000 */
[----:B------:R-:W-:Y:S01]  /*1080*/  MOV R2, 0x8 ;  /* 0x0000000800027802 */ /* 0x000fe20000000f00 */
[----:B0-----:R-:W-:Y:S01]  /*1090*/  IMAD.MOV.U32 R5, RZ, RZ, R29 ;  /* 0x000000ffff057224 */ /* 0x001fe200078e001d */
[----:B------:R-:W-:Y:S02]  /*10a0*/  MOV R4, R28 ;  /* 0x0000001c00047202 */ /* 0x000fe40000000f00 */
[----:B------:R0:W1:Y:S05]  /*10b0*/  LDC.64 R6, c[0x4][R2] ;  /* 0x0100000002067b82 */ /* 0x00006a0000000a00 */
[----:B------:R-:W-:-:S07]  /*10c0*/  LEPC R20, `(.L_x_42) ;  /* 0x000000001014794e */ /* 0x000fce0000000000 */
[----:B01----:R-:W-:Y:S05]  /*10d0*/  CALL.ABS.NOINC R6 ;  /* 0x0000000006007343 */ /* 0x003fea0003c00000 */
.L_x_42:
[----:B------:R-:W-:Y:S01]  /*10e0*/  IMAD.WIDE.U32 R26, R25, 0x8, R16 ;  /* 0x00000008191a7825 */ /* 0x000fe200078e0010 */
[----:B------:R-:W0:Y:S03]  /*10f0*/  LDC.64 R2, c[0x4][R2] ;  /* 0x0100000002027b82 */ /* 0x000e260000000a00 */
[----:B------:R-:W-:Y:S01]  /*1100*/  IMAD.MOV.U32 R6, RZ, RZ, R4 ;  /* 0x000000ffff067224 */ /* 0x000fe200078e0004 */
[----:B------:R-:W-:Y:S01]  /*1110*/  MOV R4, R28 ;  /* 0x0000001c00047202 */ /* 0x000fe20000000f00 */
[----:B------:R-:W-:Y:S02]  /*1120*/  IMAD.MOV.U32 R7, RZ, RZ, R5 ;  /* 0x000000ffff077224 */ /* 0x000fe400078e0005 */
[----:B------:R-:W-:-:S03]  /*1130*/  IMAD.MOV.U32 R5, RZ, RZ, R29 ;  /* 0x000000ffff057224 */ /* 0x000fc600078e001d */
[----:B------:R1:W-:Y:S04]  /*1140*/  ST.E.64 desc[UR36][R26.64], R6 ;  /* 0x000000061a007985 */ /* 0x0003e8000c101b24 */
[----:B------:R-:W-:-:S07]  /*1150*/  LEPC R20, `(.L_x_43) ;  /* 0x000000001014794e */ /* 0x000fce0000000000 */
[----:B01----:R-:W-:Y:S05]  /*1160*/  CALL.ABS.NOINC R2 ;  /* 0x0000000002007343 */ /* 0x003fea0003c00000 */
.L_x_43:
[----:B------:R1:W-:Y:S01]  /*1170*/  ST.E.64 desc[UR36][R26.64+0x8], R4 ;  /* 0x000008041a007985 */ /* 0x0003e2000c101b24 */
[----:B------:R-:W-:-:S07]  /*1180*/  VIADD R25, R25, 0x2 ;  /* 0x0000000219197836 */ /* 0x000fce0000000000 */
.L_x_41:
[----:B------:R-:W-:Y:S05]  /*1190*/  BSYNC.RECONVERGENT B6 ;  /* 0x0000000000067941 */ /* 0x000fea0003800200 */
.L_x_40:
[----:B------:R-:W-:-:S04]  /*11a0*/  LOP3.LUT R0, R23, 0x1, RZ, 0xc0, !PT ;  /* 0x0000000117007812 */ /* 0x000fc800078ec0ff */
[----:B------:R-:W-:-:S13]  /*11b0*/  ISETP.NE.U32.AND P0, PT, R0, 0x1, PT ;  /* 0x000000010000780c */ /* 0x000fda0003f05070 */
[----:B------:R-:W-:Y:S05]  /*11c0*/  @P0 BRA `(.L_x_22) ;  /* 0x0000000000200947 */ /* 0x000fea0003800000 */
[----:B------:R-:W-:Y:S01]  /*11d0*/  MOV R0, 0x8 ;  /* 0x0000000800007802 */ /* 0x000fe20000000f00 */
[----:B01----:R-:W-:Y:S01]  /*11e0*/  IMAD.MOV.U32 R4, RZ, RZ, R28 ;  /* 0x000000ffff047224 */ /* 0x003fe200078e001c */
[----:B------:R-:W-:Y:S02]  /*11f0*/  MOV R5, R29 ;  /* 0x0000001d00057202 */ /* 0x000fe40000000f00 */
[----:B------:R0:W1:Y:S05]  /*1200*/  LDC.64 R2, c[0x4][R0] ;  /* 0x0100000000027b82 */ /* 0x00006a0000000a00 */
[----:B------:R-:W-:-:S07]  /*1210*/  LEPC R20, `(.L_x_44) ;  /* 0x000000001014794e */ /* 0x000fce0000000000 */
[----:B01----:R-:W-:Y:S05]  /*1220*/  CALL.ABS.NOINC R2 ;  /* 0x0000000002007343 */ /* 0x003fea0003c00000 */
.L_x_44:
[----:B------:R-:W-:-:S05]  /*1230*/  IMAD.WIDE.U32 R2, R25, 0x8, R16 ;  /* 0x0000000819027825 */ /* 0x000fca00078e0010 */
[----:B------:R2:W-:Y:S02]  /*1240*/  ST.E.64 desc[UR36][R2.64], R4 ;  /* 0x0000000402007985 */ /* 0x0005e4000c101b24 */
.L_x_22:
[----:B------:R-:W-:Y:S05]  /*1250*/  BSYNC.RECONVERGENT B7 ;  /* 0x0000000000077941 */ /* 0x000fea0003800200 */
.L_x_21:
[----:B--2---:R-:W2:Y:S01]  /*1260*/  LD.E.64 R2, desc[UR36][R16.64] ;  /* 0x0000002410027980 */ /* 0x004ea2000c101b00 */
[----:B------:R-:W-:Y:S01]  /*1270*/  ISETP.GE.AND P0, PT, R23, 0x2, PT ;  /* 0x000000021700780c */ /* 0x000fe20003f06270 */
[----:B------:R-:W-:Y:S02]  /*1280*/  BSSY.RECONVERGENT B0, `(.L_x_45) ;  /* 0x000003e000007945 */ /* 0x000fe40003800200 */
[----:B--2---:R2:W-:Y:S10]  /*1290*/  ST.E desc[UR36][R2.64], RZ ;  /* 0x000000ff02007985 */ /* 0x0045f4000c101924 */
[----:B------:R-:W-:Y:S05]  /*12a0*/  @!P0 BRA `(.L_x_46) ;  /* 0x0000000000ec8947 */ /* 0x000fea0003800000 */
[C---:B------:R-:W-:Y:S01]  /*12b0*/  VIADD R0, R23.reuse, 0xfffffffe ;  /* 0xfffffffe17007836 */ /* 0x040fe20000000000 */
[----:B------:R-:W-:Y:S01]  /*12c0*/  BSSY.RECONVERGENT B1, `(.L_x_47) ;  /* 0x0000029000017945 */ /* 0x000fe20003800200 */
[----:B------:R-:W-:Y:S02]  /*12d0*/  VIADD R6, R23, 0xffffffff ;  /* 0xffffffff17067836 */ /* 0x000fe40000000000 */
[----:B------:R-:W-:Y:S01]  /*12e0*/  IMAD.MOV.U32 R9, RZ, RZ, 0x1 ;  /* 0x00000001ff097424 */ /* 0x000fe200078e00ff */
[----:B------:R-:W-:Y:S02]  /*12f0*/  ISETP.GE.U32.AND P0, PT, R0, 0x3, PT ;  /* 0x000000030000780c */ /* 0x000fe40003f06070 */
[----:B------:R-:W-:-:S11]  /*1300*/  LOP3.LUT R0, R6, 0x3, RZ, 0xc0, !PT ;  /* 0x0000000306007812 */ /* 0x000fd600078ec0ff */
[----:B------:R-:W-:Y:S05]  /*1310*/  @!P0 BRA `(.L_x_48) ;  /* 0x00000000008c8947 */ /* 0x000fea0003800000 */
[----:B------:R-:W-:Y:S01]  /*1320*/  HFMA2 R7, -RZ, RZ, 0, 5.9604644775390625e-08 ;  /* 0x00000001ff077431 */ /* 0x000fe200000001ff */
[----:B------:R-:W-:Y:S01]  /*1330*/  BSSY.RECONVERGENT B2, `(.L_x_49) ;  /* 0x0000020000027945 */ /* 0x000fe20003800200 */
[----:B------:R-:W-:-:S07]  /*1340*/  LOP3.LUT R6, R6, 0xfffffffc, RZ, 0xc0, !PT ;  /* 0xfffffffc06067812 */ /* 0x000fce00078ec0ff */
.L_x_50:
[----:B01----:R-:W-:-:S05]  /*1350*/  IMAD.WIDE.U32 R4, R7, 0x8, R16 ;  /* 0x0000000807047825 */ /* 0x003fca00078e0010 */
[----:B---3--:R-:W3:Y:S01]  /*1360*/  LD.E.64 R8, desc[UR36][R4.64+-0x8] ;  /* 0xfffff82404087980 */ /* 0x008ee2000c101b00 */
[----:B--2---:R-:W-:-:S03]  /*1370*/  IMAD.WIDE.U32 R2, R7, 0x4, R18 ;  /* 0x0000000407027825 */ /* 0x004fc600078e0012 */
[----:B------:R-:W2:Y:S04]  /*1380*/  LD.E.64 R10, desc[UR36][R4.64] ;  /* 0x00000024040a7980 */ /* 0x000ea8000c101b00 */
[----:B------:R-:W4:Y:S04]  /*1390*/  LD.E R13, desc[UR36][R2.64] ;  /* 0x00000024020d7980 */ /* 0x000f28000c101900 */
[----:B---3--:R-:W4:Y:S02]  /*13a0*/  LD.E R8, desc[UR36][R8.64] ;  /* 0x0000002408087980 */ /* 0x008f24000c101900 */
[----:B----4-:R-:W-:-:S05]  /*13b0*/  IMAD.IADD R25, R8, 0x1, -R13 ;  /* 0x0000000108197824 */ /* 0x010fca00078e0a0d */
[----:B--2---:R0:W-:Y:S04]  /*13c0*/  ST.E desc[UR36][R10.64], R25 ;  /* 0x000000190a007985 */ /* 0x0041e8000c101924 */
[----:B------:R-:W2:Y:S04]  /*13d0*/  LD.E.64 R12, desc[UR36][R4.64] ;  /* 0x00000024040c7980 */ /* 0x000ea8000c101b00 */
[----:B------:R-:W3:Y:S04]  /*13e0*/  LD.E R21, desc[UR36][R2.64+0x4] ;  /* 0x0000042402157980 */ /* 0x000ee8000c101900 */
[----:B------:R-:W4:Y:S04]  /*13f0*/  LD.E.64 R14, desc[UR36][R4.64+0x8] ;  /* 0x00000824040e7980 */ /* 0x000f28000c101b00 */
[----:B--2---:R-:W3:Y:S02]  /*1400*/  LD.E R12, desc[UR36][R12.64] ;  /* 0x000000240c0c7980 */ /* 0x004ee4000c101900 */
[----:B---3--:R-:W-:-:S05]  /*1410*/  IMAD.IADD R27, R12, 0x1, -R21 ;  /* 0x000000010c1b7824 */ /* 0x008fca00078e0a15 */
[----:B----4-:R1:W-:Y:S04]  /*1420*/  ST.E desc[UR36][R14.64], R27 ;  /* 0x0000001b0e007985 */ /* 0x0103e8000c101924 */
[----:B------:R-:W2:Y:S04]  /*1430*/  LD.E.64 R20, desc[UR36][R4.64+0x8] ;  /* 0x0000082404147980 */ /* 0x000ea8000c101b00 */
[----:B------:R-:W3:Y:S04]  /*1440*/  LD.E R29, desc[UR36][R2.64+0x8] ;  /* 0x00000824021d7980 */ /* 0x000ee8000c101900 */
[----:B------:R-:W4:Y:S04]  /*1450*/  LD.E.64 R8, desc[UR36][R4.64+0x10] ;  /* 0x0000102404087980 */ /* 0x000f28000c101b00 */
[----:B--2---:R-:W3:Y:S02]  /*1460*/  LD.E R20, desc[UR36][R20.64] ;  /* 0x0000002414147980 */ /* 0x004ee4000c101900 */
[----:B---3--:R-:W-:-:S05]  /*1470*/  IMAD.IADD R29, R20, 0x1, -R29 ;  /* 0x00000001141d7824 */ /* 0x008fca00078e0a1d */
[----:B----4-:R3:W-:Y:S04]  /*1480*/  ST.E desc[UR36][R8.64], R29 ;  /* 0x0000001d08007985 */ /* 0x0107e8000c101924 */
[----:B0-----:R-:W2:Y:S04]  /*1490*/  LD.E.64 R10, desc[UR36][R4.64+0x10] ;  /* 0x00001024040a7980 */ /* 0x001ea8000c101b00 */
[----:B------:R-:W4:Y:S04]  /*14a0*/  LD.E R25, desc[UR36][R2.64+0xc] ;  /* 0x00000c2402197980 */ /* 0x000f28000c101900 */
[----:B------:R-:W5:Y:S04]  /*14b0*/  LD.E.64 R12, desc[UR36][R4.64+0x18] ;  /* 0x00001824040c7980 */ /* 0x000f68000c101b00 */
[----:B--2---:R-:W4:Y:S01]  /*14c0*/  LD.E R10, desc[UR36][R10.64] ;  /* 0x000000240a0a7980 */ /* 0x004f22000c101900 */
[----:B-1----:R-:W-:-:S05]  /*14d0*/  VIADD R15, R7, 0x3 ;  /* 0x00000003070f7836 */ /* 0x002fca0000000000 */
[----:B------:R-:W-:Y:S01]  /*14e0*/  ISETP.NE.AND P0, PT, R15, R6, PT ;  /* 0x000000060f00720c */ /* 0x000fe20003f05270 */
[----:B------:R-:W-:Y:S01]  /*14f0*/  VIADD R7, R7, 0x4 ;  /* 0x0000000407077836 */ /* 0x000fe20000000000 */
[----:B----4-:R-:W-:-:S05]  /*1500*/  IADD3 R25, PT, PT, R10, -R25, RZ ;  /* 0x800000190a197210 */ /* 0x010fca0007ffe0ff */
[----:B-----5:R3:W-:Y:S06]  /*1510*/  ST.E desc[UR36][R12.64], R25 ;  /* 0x000000190c007985 */ /* 0x0207ec000c101924 */
[----:B------:R-:W-:Y:S05]  /*1520*/  @P0 BRA `(.L_x_50) ;  /* 0xfffffffc00880947 */ /* 0x000fea000383ffff */
[----:B------:R-:W-:Y:S05]  /*1530*/  BSYNC.RECONVERGENT B2 ;  /* 0x0000000000027941 */ /* 0x000fea0003800200 */
.L_x_49:
[----:B---3--:R-:W-:-:S07]  /*1540*/  IMAD.MOV.U32 R9, RZ, RZ, R7 ;  /* 0x000000ffff097224 */ /* 0x008fce00078e0007 */
.L_x_48:
[----:B------:R-:W-:Y:S05]  /*1550*/  BSYNC.RECONVERGENT B1 ;  /* 0x0000000000017941 */ /* 0x000fea0003800200 */
.L_x_47:
[----:B------:R-:W-:-:S13]  /*1560*/  ISETP.NE.AND P0, PT, R0, RZ, PT ;  /* 0x000000ff0000720c */ /* 0x000fda0003f05270 */
[----:B------:R-:W-:Y:S05]  /*1570*/  @!P0 BRA `(.L_x_46) ;  /* 0x0000000000388947 */ /* 0x000fea0003800000 */
[----:B------:R-:W-:-:S07]  /*1580*/  MOV R11, RZ ;  /* 0x000000ff000b7202 */ /* 0x000fce0000000f00 */
.L_x_51:
[----:B--2---:R-:W-:-:S06]  /*1590*/  IMAD.WIDE R2, R9, 0x8, R16 ;  /* 0x0000000809027825 */ /* 0x004fcc00078e0210 */
[----:B------:R-:W2:Y:S01]  /*15a0*/  LD.E.64 R2, desc[UR36][R2.64+-0x8] ;  /* 0xfffff82402027980 */ /* 0x000ea2000c101b00 */
[----:B01----:R-:W-:-:S04]  /*15b0*/  IMAD.WIDE.U32 R4, R9, 0x4, R18 ;  /* 0x0000000409047825 */ /* 0x003fc800078e0012 */
[----:B---3--:R-:W-:Y:S02]  /*15c0*/  IMAD.WIDE.U32 R6, R9, 0x8, R16 ;  /* 0x0000000809067825 */ /* 0x008fe400078e0010 */
[----:B------:R-:W3:Y:S04]  /*15d0*/  LD.E R5, desc[UR36][R4.64] ;  /* 0x0000002404057980 */ /* 0x000ee8000c101900 */
[----:B------:R-:W4:Y:S04]  /*15e0*/  LD.E.64 R6, desc[UR36][R6.64] ;  /* 0x0000002406067980 */ /* 0x000f28000c101b00 */
[----:B--2---:R-:W3:Y:S01]  /*15f0*/  LD.E R8, desc[UR36][R2.64] ;  /* 0x0000002402087980 */ /* 0x004ee2000c101900 */
[----:B------:R-:W-:-:S05]  /*1600*/  VIADD R11, R11, 0x1 ;  /* 0x000000010b0b7836 */ /* 0x000fca0000000000 */
[----:B------:R-:W-:Y:S01]  /*1610*/  ISETP.NE.AND P0, PT, R11, R0, PT ;  /* 0x000000000b00720c */ /* 0x000fe20003f05270 */
[----:B------:R-:W-:Y:S02]  /*1620*/  VIADD R9, R9, 0x1 ;  /* 0x0000000109097836 */ /* 0x000fe40000000000 */
[----:B---3--:R-:W-:-:S05]  /*1630*/  IMAD.IADD R13, R8, 0x1, -R5 ;  /* 0x00000001080d7824 */ /* 0x008fca00078e0a05 */
[----:B----4-:R3:W-:Y:S05]  /*1640*/  ST.E desc[UR36][R6.64], R13 ;  /* 0x0000000d06007985 */ /* 0x0107ea000c101924 */
[----:B------:R-:W-:Y:S05]  /*1650*/  @P0 BRA `(.L_x_51) ;  /* 0xfffffffc00cc0947 */ /* 0x000fea000383ffff */
.L_x_46:
[----:B------:R-:W-:Y:S05]  /*1660*/  BSYNC.RECONVERGENT B0 ;  /* 0x0000000000007941 */ /* 0x000fea0003800200 */
.L_x_45:
[----:B------:R-:W-:Y:S01]  /*1670*/  ISETP.GE.AND P0, PT, R24, 0x2, PT ;  /* 0x000000021800780c */ /* 0x000fe20003f06270 */
[----:B------:R-:W-:-:S12]  /*1680*/  BSSY.RECONVERGENT B0, `(.L_x_52) ;  /* 0x00000d6000007945 */ /* 0x000fd80003800200 */
[----:B------:R-:W-:Y:S05]  /*1690*/  @!P0 BRA `(.L_x_53) ;  /* 0x0000000c00508947 */ /* 0x000fea0003800000 */
[C---:B------:R-:W-:Y:S01]  /*16a0*/  IADD3 R0, PT, PT, R24.reuse, -0x2, RZ ;  /* 0xfffffffe18007810 */ /* 0x040fe20007ffe0ff */
[----:B--2---:R-:W-:Y:S01]  /*16b0*/  VIADD R2, R24, 0xffffffff ;  /* 0xffffffff18027836 */ /* 0x004fe20000000000 */
[----:B------:R-:W-:Y:S01]  /*16c0*/  BSSY.RECONVERGENT B1, `(.L_x_54) ;  /* 0x0000028000017945 */ /* 0x000fe20003800200 */
[----:B------:R-:W-:Y:S01]  /*16d0*/  IMAD.MOV.U32 R9, RZ, RZ, 0x1 ;  /* 0x00000001ff097424 */ /* 0x000fe200078e00ff */
[----:B------:R-:W-:Y:S02]  /*16e0*/  ISETP.GE.U32.AND P0, PT, R0, 0x3, PT ;  /* 0x000000030000780c */ /* 0x000fe40003f06070 */
[----:B------:R-:W-:-:S11]  /*16f0*/  LOP3.LUT R0, R2, 0x3, RZ, 0xc0, !PT ;  /* 0x0000000302007812 */ /* 0x000fd600078ec0ff */
[----:B------:R-:W-:Y:S05]  /*1700*/  @!P0 BRA `(.L_x_55) ;  /* 0x00000000008c8947 */ /* 0x000fea0003800000 */
[----:B------:R-:W-:Y:S01]  /*1710*/  BSSY.RECONVERGENT B2, `(.L_x_56) ;  /* 0x0000021000027945 */ /* 0x000fe20003800200 */
[----:B------:R-:W-:Y:S01]  /*1720*/  LOP3.LUT R2, R2, 0xfffffffc, RZ, 0xc0, !PT ;  /* 0xfffffffc02027812 */ /* 0x000fe200078ec0ff */
[----:B------:R-:W-:-:S07]  /*1730*/  IMAD.MOV.U32 R3, RZ, RZ, 0x1 ;  /* 0x00000001ff037424 */ /* 0x000fce00078e00ff */
.L_x_57:
[----:B012---:R-:W3:Y:S02]  /*1740*/  LD.E.64 R4, desc[UR36][R16.64] ;  /* 0x0000002410047980 */ /* 0x007ee4000c101b00 */
[----:B---3--:R-:W-:-:S05]  /*1750*/  IMAD.WIDE.U32 R6, R3, 0x4, R4 ;  /* 0x0000000403067825 */ /* 0x008fca00078e0004 */
[----:B------:R-:W2:Y:S01]  /*1760*/  LD.E R5, desc[UR36][R6.64+-0x4] ;  /* 0xfffffc2406057980 */ /* 0x000ea2000c101900 */
[----:B------:R-:W-:-:S05]  /*1770*/  IADD3 R4, PT, PT, R22, R3, RZ ;  /* 0x0000000316047210 */ /* 0x000fca0007ffe0ff */
[----:B------:R-:W-:-:S04]  /*1780*/  IMAD.SHL.U32 R4, R4, 0x4, RZ ;  /* 0x0000000404047824 */ /* 0x000fc800078e00ff */
[----:B------:R-:W2:Y:S02]  /*1790*/  LDC R8, c[0x3][R4] ;  /* 0x00c0000004087b82 */ /* 0x000ea40000000800 */
[----:B--2---:R-:W-:-:S05]  /*17a0*/  IMAD.IADD R5, R5, 0x1, -R8 ;  /* 0x0000000105057824 */ /* 0x004fca00078e0a08 */
[----:B------:R0:W-:Y:S04]  /*17b0*/  ST.E desc[UR36][R6.64], R5 ;  /* 0x0000000506007985 */ /* 0x0001e8000c101924 */
[----:B------:R-:W2:Y:S01]  /*17c0*/  LD.E.64 R8, desc[UR36][R16.64] ;  /* 0x0000002410087980 */ /* 0x000ea2000c101b00 */
[----:B------:R-:W1:Y:S01]  /*17d0*/  LDC R11, c[0x3][R4+0x4] ;  /* 0x00c00100040b7b82 */ /* 0x000e620000000800 */
[----:B--2---:R-:W-:-:S05]  /*17e0*/  IMAD.WIDE.U32 R8, R3, 0x4, R8 ;  /* 0x0000000403087825 */ /* 0x004fca00078e0008 */
[----:B------:R-:W1:Y:S02]  /*17f0*/  LD.E R10, desc[UR36][R8.64] ;  /* 0x00000024080a7980 */ /* 0x000e64000c101900 */
[----:B-1----:R-:W-:-:S05]  /*1800*/  IMAD.IADD R13, R10, 0x1, -R11 ;  /* 0x000000010a0d7824 */ /* 0x002fca00078e0a0b */
[----:B------:R1:W-:Y:S04]  /*1810*/  ST.E desc[UR36][R8.64+0x4], R13 ;  /* 0x0000040d08007985 */ /* 0x0003e8000c101924 */
[----:B------:R-:W2:Y:S01]  /*1820*/  LD.E.64 R10, desc[UR36][R16.64] ;  /* 0x00000024100a7980 */ /* 0x000ea2000c101b00 */
[----:B------:R-:W3:Y:S01]  /*1830*/  LDC R15, c[0x3][R4+0x8] ;  /* 0x00c00200040f7b82 */ /* 0x000ee20000000800 */
[----:B--2---:R-:W-:-:S05]  /*1840*/  IMAD.WIDE.U32 R10, R3, 0x4, R10 ;  /* 0x00000004030a7825 */ /* 0x004fca00078e000a */
[----:B------:R-:W3:Y:S02]  /*1850*/  LD.E R12, desc[UR36][R10.64+0x4] ;  /* 0x000004240a0c7980 */ /* 0x000ee4000c101900 */
[----:B---3--:R-:W-:-:S05]  /*1860*/  IADD3 R15, PT, PT, R12, -R15, RZ ;  /* 0x8000000f0c0f7210 */ /* 0x008fca0007ffe0ff */
[----:B------:R2:W-:Y:S04]  /*1870*/  ST.E desc[UR36][R10.64+0x8], R15 ;  /* 0x0000080f0a007985 */ /* 0x0005e8000c101924 */
[----:B0-----:R-:W3:Y:S01]  /*1880*/  LD.E.64 R6, desc[UR36][R16.64] ;  /* 0x0000002410067980 */ /* 0x001ee2000c101b00 */
[----:B------:R-:W0:Y:S01]  /*1890*/  LDC R12, c[0x3][R4+0xc] ;  /* 0x00c00300040c7b82 */ /* 0x000e220000000800 */
[----:B---3--:R-:W-:-:S05]  /*18a0*/  IMAD.WIDE.U32 R6, R3, 0x4, R6 ;  /* 0x0000000403067825 */ /* 0x008fca00078e0006 */
[----:B------:R-:W0:Y:S01]  /*18b0*/  LD.E R5, desc[UR36][R6.64+0x8] ;  /* 0x0000082406057980 */ /* 0x000e22000c101900 */
[C---:B-1----:R-:W-:Y:S02]  /*18c0*/  VIADD R9, R3.reuse, 0x3 ;  /* 0x0000000303097836 */ /* 0x042fe40000000000 */
[----:B------:R-:W-:-:S03]  /*18d0*/  VIADD R3, R3, 0x4 ;  /* 0x0000000403037836 */ /* 0x000fc60000000000 */
[----:B------:R-:W-:Y:S01]  /*18e0*/  ISETP.NE.AND P0, PT, R9, R2, PT ;  /* 0x000000020900720c */ /* 0x000fe20003f05270 */
[----:B0-----:R-:W-:-:S05]  /*18f0*/  IMAD.IADD R5, R5, 0x1, -R12 ;  /* 0x0000000105057824 */ /* 0x001fca00078e0a0c */
[----:B------:R2:W-:Y:S07]  /*1900*/  ST.E desc[UR36][R6.64+0xc], R5 ;  /* 0x00000c0506007985 */ /* 0x0005ee000c101924 */
[----:B------:R-:W-:Y:S05]  /*1910*/  @P0 BRA `(.L_x_57) ;  /* 0xfffffffc00880947 */ /* 0x000fea000383ffff */
[----:B------:R-:W-:Y:S05]  /*1920*/  BSYNC.RECONVERGENT B2 ;  /* 0x0000000000027941 */ /* 0x000fea0003800200 */
.L_x_56:
[----:B------:R-:W-:-:S07]  /*1930*/  MOV R9, R3 ;  /* 0x0000000300097202 */ /* 0x000fce0000000f00 */
.L_x_55:
[----:B------:R-:W-:Y:S05]  /*1940*/  BSYNC.RECONVERGENT B1 ;  /* 0x0000000000017941 */ /* 0x000fea0003800200 */
.L_x_54:
[----:B------:R-:W-:Y:S01]  /*1950*/  ISETP.NE.AND P0, PT, R0, RZ, PT ;  /* 0x000000ff0000720c */ /* 0x000fe20003f05270 */
[----:B--2---:R-:W-:Y:S01]  /*1960*/  VIADD R10, R23, 0xffffffff ;  /* 0xffffffff170a7836 */ /* 0x004fe20000000000 */
[----:B------:R-:W-:Y:S01]  /*1970*/  BSSY.RECONVERGENT B1, `(.L_x_58) ;  /* 0x0000012000017945 */ /* 0x000fe20003800200 */
[----:B------:R-:W-:-:S03]  /*1980*/  IMAD.MOV.U32 R3, RZ, RZ, 0x1 ;  /* 0x00000001ff037424 */ /* 0x000fc600078e00ff */
[----:B------:R-:W-:-:S07]  /*1990*/  LOP3.LUT R8, R10, 0xfffffffc, RZ, 0xc0, !PT ;  /* 0xfffffffc0a087812 */ /* 0x000fce00078ec0ff */
[----:B------:R-:W-:Y:S05]  /*19a0*/  @!P0 BRA `(.L_x_59) ;  /* 0x0000000000388947 */ /* 0x000fea0003800000 */
[----:B------:R-:W-:-:S07]  /*19b0*/  IMAD.MOV.U32 R11, RZ, RZ, RZ ;  /* 0x000000ffff0b7224 */ /* 0x000fce00078e00ff */
.L_x_60:
[----:B012---:R-:W2:Y:S01]  /*19c0*/  LD.E.64 R4, desc[UR36][R16.64] ;  /* 0x0000002410047980 */ /* 0x007ea2000c101b00 */
[----:B------:R-:W-:-:S05]  /*19d0*/  IADD3 R2, PT, PT, R22, R9, RZ ;  /* 0x0000000916027210 */ /* 0x000fca0007ffe0ff */
[----:B------:R-:W-:-:S04]  /*19e0*/  IMAD.SHL.U32 R2, R2, 0x4, RZ ;  /* 0x0000000402027824 */ /* 0x000fc800078e00ff */
[----:B---3--:R-:W0:Y:S01]  /*19f0*/  LDC R13, c[0x3][R2] ;  /* 0x00c00000020d7b82 */ /* 0x008e220000000800 */
[----:B--2---:R-:W-:-:S06]  /*1a00*/  IMAD.WIDE R6, R9, 0x4, R4 ;  /* 0x0000000409067825 */ /* 0x004fcc00078e0204 */
[----:B------:R-:W0:Y:S01]  /*1a10*/  LD.E R6, desc[UR36][R6.64+-0x4] ;  /* 0xfffffc2406067980 */ /* 0x000e22000c101900 */
[C---:B------:R-:W-:Y:S01]  /*1a20*/  IMAD.WIDE.U32 R4, R9.reuse, 0x4, R4 ;  /* 0x0000000409047825 */ /* 0x040fe200078e0004 */
[----:B------:R-:W-:-:S03]  /*1a30*/  IADD3 R9, PT, PT, R9, 0x1, RZ ;  /* 0x0000000109097810 */ /* 0x000fc60007ffe0ff */
[----:B------:R-:W-:-:S05]  /*1a40*/  VIADD R11, R11, 0x1 ;  /* 0x000000010b0b7836 */ /* 0x000fca0000000000 */
[----:B------:R-:W-:Y:S01]  /*1a50*/  ISETP.NE.AND P0, PT, R11, R0, PT ;  /* 0x000000000b00720c */ /* 0x000fe20003f05270 */
[----:B0-----:R-:W-:-:S05]  /*1a60*/  IMAD.IADD R13, R6, 0x1, -R13 ;  /* 0x00000001060d7824 */ /* 0x001fca00078e0a0d */
[----:B------:R2:W-:Y:S07]  /*1a70*/  ST.E desc[UR36][R4.64], R13 ;  /* 0x0000000d04007985 */ /* 0x0005ee000c101924 */
[----:B------:R-:W-:Y:S05]  /*1a80*/  @P0 BRA `(.L_x_60) ;  /* 0xfffffffc00cc0947 */ /* 0x000fea000383ffff */
.L_x_59:
[----:B------:R-:W-:Y:S05]  /*1a90*/  BSYNC.RECONVERGENT B1 ;  /* 0x0000000000017941 */ /* 0x000fea0003800200 */
.L_x_58:
[----:B------:R-:W-:Y:S01]  /*1aa0*/  LOP3.LUT R0, R10, 0x3, RZ, 0xc0, !PT ;  /* 0x000000030a007812 */ /* 0x000fe200078ec0ff */
[----:B------:R-:W-:-:S07]  /*1ab0*/  IMAD.MOV R2, RZ, RZ, -R8 ;  /* 0x000000ffff027224 */ /* 0x000fce00078e0a08 */
.L_x_67:
[----:B------:R-:W-:Y:S01]  /*1ac0*/  ISETP.GE.AND P0, PT, R23, 0x2, PT ;  /* 0x000000021700780c */ /* 0x000fe20003f06270 */
[----:B------:R-:W-:-:S12]  /*1ad0*/  BSSY.RECONVERGENT B1, `(.L_x_61) ;  /* 0x000008d000017945 */ /* 0x000fd80003800200 */
[----:B01--4-:R-:W-:Y:S05]  /*1ae0*/  @!P0 BRA `(.L_x_62) ;  /* 0x00000008002c8947 */ /* 0x013fea0003800000 */
[----:B012---:R-:W-:Y:S01]  /*1af0*/  IMAD.IADD R4, R22, 0x1, R3 ;  /* 0x0000000116047824 */ /* 0x007fe200078e0203 */
[----:B------:R-:W-:Y:S01]  /*1b00*/  IADD3 R5, PT, PT, R23, -0x2, RZ ;  /* 0xfffffffe17057810 */ /* 0x000fe20007ffe0ff */
[----:B------:R-:W-:Y:S01]  /*1b10*/  BSSY.RECONVERGENT B2, `(.L_x_63) ;  /* 0x0000052000027945 */ /* 0x000fe20003800200 */
[----:B------:R-:W-:Y:S02]  /*1b20*/  IMAD.MOV.U32 R15, RZ, RZ, 0x1 ;  /* 0x00000001ff0f7424 */ /* 0x000fe400078e00ff */
[----:B------:R-:W-:Y:S01]  /*1b30*/  IMAD.SHL.U32 R4, R4, 0x4, RZ ;  /* 0x0000000404047824 */ /* 0x000fe200078e00ff */
[----:B------:R-:W-:-:S03]  /*1b40*/  ISETP.GE.U32.AND P0, PT, R5, 0x3, PT ;  /* 0x000000030500780c */ /* 0x000fc60003f06070 */
[----:B------:R0:W1:Y:S10]  /*1b50*/  LDC R20, c[0x3][R4] ;  /* 0x00c0000004147b82 */ /* 0x0000740000000800 */
[----:B0-----:R-:W-:Y:S05]  /*1b60*/  @!P0 BRA `(.L_x_64) ;  /* 0x0000000400308947 */ /* 0x001fea0003800000 */
[----:B---3--:R-:W-:Y:S01]  /*1b70*/  IADD3 R6, P1, PT, R18, 0x10, RZ ;  /* 0x0000001012067810 */ /* 0x008fe20007f3e0ff */
[----:B------:R-:W-:Y:S01]  /*1b80*/  BSSY.RECONVERGENT B3, `(.L_x_65) ;  /* 0x0000049000037945 */ /* 0x000fe20003800200 */
[----:B------:R-:W-:Y:S01]  /*1b90*/  IADD3 R8, P0, PT, R16, 0x10, RZ ;  /* 0x0000001010087810 */ /* 0x000fe20007f1e0ff */
[----:B------:R-:W-:Y:S02]  /*1ba0*/  IMAD.MOV.U32 R4, RZ, RZ, RZ ;  /* 0x000000ffff047224 */ /* 0x000fe400078e00ff */
[----:B------:R-:W-:Y:S01]  /*1bb0*/  IMAD.MOV.U32 R5, RZ, RZ, R2 ;  /* 0x000000ffff057224 */ /* 0x000fe200078e0002 */
[----:B------:R-:W-:Y:S01]  /*1bc0*/  IADD3.X R9, PT, PT, RZ, R17, RZ, P0, !PT ;  /* 0x00000011ff097210 */ /* 0x000fe200007fe4ff */
[----:B------:R-:W-:-:S08]  /*1bd0*/  IMAD.X R7, RZ, RZ, R19, P1 ;  /* 0x000000ffff077224 */ /* 0x000fd000008e0613 */
.L_x_66:
[----:B------:R-:W2:Y:S04]  /*1be0*/  LD.E.64 R14, desc[UR36][R8.64+-0x10] ;  /* 0xfffff024080e7980 */ /* 0x000ea8000c101b00 */
[----:B------:R-:W3:Y:S04]  /*1bf0*/  LD.E.64 R12, desc[UR36][R8.64+-0x8] ;  /* 0xfffff824080c7980 */ /* 0x000ee8000c101b00 */
[----:B0-----:R-:W1:Y:S01]  /*1c00*/  LD.E R11, desc[UR36][R6.64+-0xc] ;  /* 0xfffff424060b7980 */ /* 0x001e62000c101900 */
[----:B--2---:R-:W-:-:S04]  /*1c10*/  IMAD.WIDE.U32 R14, R3, 0x4, R14 ;  /* 0x00000004030e7825 */ /* 0x004fc800078e000e */
[----:B---3--:R-:W-:Y:S01]  /*1c20*/  IMAD.WIDE.U32 R12, R3, 0x4, R12 ;  /* 0x00000004030c7825 */ /* 0x008fe200078e000c */
[----:B------:R-:W2:Y:S04]  /*1c30*/  LD.E R25, desc[UR36][R14.64+-0x4] ;  /* 0xfffffc240e197980 */ /* 0x000ea8000c101900 */
[----:B------:R-:W3:Y:S04]  /*1c40*/  LD.E R21, desc[UR36][R12.64+-0x4] ;  /* 0xfffffc240c157980 */ /* 0x000ee8000c101900 */
[----:B------:R-:W4:Y:S01]  /*1c50*/  LD.E R10, desc[UR36][R14.64] ;  /* 0x000000240e0a7980 */ /* 0x000f22000c101900 */
[----:B-1----:R-:W-:-:S05]  /*1c60*/  IMAD.IADD R26, R20, 0x1, -R11 ;  /* 0x00000001141a7824 */ /* 0x002fca00078e0a0b */
[----:B------:R-:W-:-:S05]  /*1c70*/  IABS R26, R26 ;  /* 0x0000001a001a7213 */ /* 0x000fca0000000000 */
[----:B--2---:R-:W-:-:S05]  /*1c80*/  IMAD.IADD R25, R25, 0x1, -R26 ;  /* 0x0000000119197824 */ /* 0x004fca00078e0a1a */
[----:B---3--:R-:W-:-:S04]  /*1c90*/  VIADDMNMX R21, R21, -R20, R25, !PT ;  /* 0x8000001415157246 */ /* 0x008fc80007800119 */
[----:B----4-:R-:W-:-:S05]  /*1ca0*/  VIADDMNMX R25, R10, -R11, R21, !PT ;  /* 0x8000000b0a197246 */ /* 0x010fca0007800115 */
[----:B------:R0:W-:Y:S04]  /*1cb0*/  ST.E desc[UR36][R12.64], R25 ;  /* 0x000000190c007985 */ /* 0x0001e8000c101924 */
[----:B------:R-:W2:Y:S04]  /*1cc0*/  LD.E.64 R26, desc[UR36][R8.64+-0x8] ;  /* 0xfffff824081a7980 */ /* 0x000ea8000c101b00 */
[----:B------:R-:W3:Y:S04]  /*1cd0*/  LD.E.64 R10, desc[UR36][R8.64] ;  /* 0x00000024080a7980 */ /* 0x000ee8000c101b00 */
[----:B------:R-:W4:Y:S01]  /*1ce0*/  LD.E R21, desc[UR36][R6.64+-0x8] ;  /* 0xfffff82406157980 */ /* 0x000f22000c101900 */
[----:B--2---:R-:W-:-:S04]  /*1cf0*/  IMAD.WIDE.U32 R26, R3, 0x4, R26 ;  /* 0x00000004031a7825 */ /* 0x004fc800078e001a */
[----:B---3--:R-:W-:Y:S01]  /*1d00*/  IMAD.WIDE.U32 R10, R3, 0x4, R10 ;  /* 0x00000004030a7825 */ /* 0x008fe200078e000a */
[----:B------:R-:W2:Y:S04]  /*1d10*/  LD.E R28, desc[UR36][R26.64+-0x4] ;  /* 0xfffffc241a1c7980 */ /* 0x000ea8000c101900 */
[----:B------:R-:W3:Y:S04]  /*1d20*/  LD.E R15, desc[UR36][R10.64+-0x4] ;  /* 0xfffffc240a0f7980 */ /* 0x000ee8000c101900 */
[----:B------:R-:W5:Y:S01]  /*1d30*/  LD.E R14, desc[UR36][R26.64] ;  /* 0x000000241a0e7980 */ /* 0x000f62000c101900 */
[----:B----4-:R-:W-:-:S04]  /*1d40*/  IADD3 R29, PT, PT, R20, -R21, RZ ;  /* 0x80000015141d7210 */ /* 0x010fc80007ffe0ff */
[----:B------:R-:W-:-:S05]  /*1d50*/  IABS R29, R29 ;  /* 0x0000001d001d7213 */ /* 0x000fca0000000000 */
[----:B0-----:R-:W-:-:S04]  /*1d60*/  IMAD.MOV.U32 R13, RZ, RZ, R29 ;  /* 0x000000ffff0d7224 */ /* 0x001fc800078e001d */
[----:B--2---:R-:W-:-:S05]  /*1d70*/  IMAD.IADD R28, R28, 0x1, -R13 ;  /* 0x000000011c1c7824 */ /* 0x004fca00078e0a0d */
[----:B---3--:R-:W-:-:S04]  /*1d80*/  VIADDMNMX R15, R15, -R20, R28, !PT ;  /* 0x800000140f0f7246 */ /* 0x008fc8000780011c */
[----:B-----5:R-:W-:-:S05]  /*1d90*/  VIADDMNMX R25, R14, -R21, R15, !PT ;  /* 0x800000150e197246 */ /* 0x020fca000780010f */
        /* <DEDUP_REMOVED lines=9> */
[----:B----4-:R-:W-:-:S05]  /*1e30*/  IMAD.IADD R29, R20, 0x1, -R21 ;  /* 0x00000001141d7824 */ /* 0x010fca00078e0a15 */
[----:B------:R-:W-:-:S04]  /*1e40*/  IABS R29, R29 ;  /* 0x0000001d001d7213 */ /* 0x000fc80000000000 */
[----:B0-----:R-:W-:-:S05]  /*1e50*/  MOV R11, R29 ;  /* 0x0000001d000b7202 */ /* 0x001fca0000000f00 */
        /* <DEDUP_REMOVED lines=12> */
[----:B----4-:R-:W-:Y:S01]  /*1f20*/  IMAD.IADD R29, R20, 0x1, -R21 ;  /* 0x00000001141d7824 */ /* 0x010fe200078e0a15 */
[----:B------:R-:W-:Y:S01]  /*1f30*/  IADD3 R8, P1, PT, R8, 0x20, RZ ;  /* 0x0000002008087810 */ /* 0x000fe20007f3e0ff */
[----:B------:R-:W-:Y:S01]  /*1f40*/  VIADD R5, R5, 0x4 ;  /* 0x0000000405057836 */ /* 0x000fe20000000000 */
[----:B------:R-:W-:-:S02]  /*1f50*/  IADD3 R6, P2, PT, R6, 0x10, RZ ;  /* 0x0000001006067810 */ /* 0x000fc40007f5e0ff */
[----:B------:R-:W-:Y:S01]  /*1f60*/  IABS R29, R29 ;  /* 0x0000001d001d7213 */ /* 0x000fe20000000000 */
[----:B------:R-:W-:Y:S01]  /*1f70*/  IMAD.X R9, RZ, RZ, R9, P1 ;  /* 0x000000ffff097224 */ /* 0x000fe200008e0609 */
[----:B------:R-:W-:Y:S01]  /*1f80*/  ISETP.NE.AND P0, PT, R5, RZ, PT ;  /* 0x000000ff0500720c */ /* 0x000fe20003f05270 */
[----:B------:R-:W-:Y:S01]  /*1f90*/  IMAD.X R7, RZ, RZ, R7, P2 ;  /* 0x000000ffff077224 */ /* 0x000fe200010e0607 */
[----:B------:R-:W-:Y:S01]  /*1fa0*/  IADD3 R4, PT, PT, R4, 0x4, RZ ;  /* 0x0000000404047810 */ /* 0x000fe20007ffe0ff */
[----:B0-----:R-:W-:-:S05]  /*1fb0*/  IMAD.MOV.U32 R15, RZ, RZ, R29 ;  /* 0x000000ffff0f7224 */ /* 0x001fca00078e001d */
[----:B--2---:R-:W-:-:S04]  /*1fc0*/  IADD3 R28, PT, PT, R28, -R15, RZ ;  /* 0x8000000f1c1c7210 */ /* 0x004fc80007ffe0ff */
[----:B---3--:R-:W-:-:S04]  /*1fd0*/  VIADDMNMX R27, R27, -R20, R28, !PT ;  /* 0x800000141b1b7246 */ /* 0x008fc8000780011c */
[----:B-----5:R-:W-:-:S05]  /*1fe0*/  VIADDMNMX R27, R26, -R21, R27, !PT ;  /* 0x800000151a1b7246 */ /* 0x020fca000780011b */
[----:B------:R0:W-:Y:S01]  /*1ff0*/  ST.E desc[UR36][R10.64], R27 ;  /* 0x0000001b0a007985 */ /* 0x0001e2000c101924 */
[----:B------:R-:W-:Y:S05]  /*2000*/  @P0 BRA `(.L_x_66) ;  /* 0xfffffff800f40947 */ /* 0x000fea000383ffff */
[----:B------:R-:W-:Y:S05]  /*2010*/  BSYNC.RECONVERGENT B3 ;  /* 0x0000000000037941 */ /* 0x000fea0003800200 */
.L_x_65:
[----:B------:R-:W-:-:S07]  /*2020*/  VIADD R15, R4, 0x1 ;  /* 0x00000001040f7836 */ /* 0x000fce0000000000 */
.L_x_64:
[----:B------:R-:W-:Y:S05]  /*2030*/  BSYNC.RECONVERGENT B2 ;  /* 0x0000000000027941 */ /* 0x000fea0003800200 */
.L_x_63:
[----:B------:R-:W-:-:S13]  /*2040*/  ISETP.NE.AND P0, PT, R0, RZ, PT ;  /* 0x000000ff0000720c */ /* 0x000fda0003f05270 */
[----:B------:R-:W-:Y:S05]  /*2050*/  @!P0 BRA `(.L_x_62) ;  /* 0x0000000000d08947 */ /* 0x000fea0003800000 */
[----:B------:R-:W-:-:S04]  /*2060*/  IMAD.WIDE R4, R15, 0x8, R16 ;  /* 0x000000080f047825 */ /* 0x000fc800078e0210 */
[C---:B---3--:R-:W-:Y:S01]  /*2070*/  IMAD.WIDE.U32 R6, R15.reuse, 0x8, R16 ;  /* 0x000000080f067825 */ /* 0x048fe200078e0010 */
[----:B------:R-:W2:Y:S04]  /*2080*/  LD.E.64 R12, desc[UR36][R4.64+-0x8] ;  /* 0xfffff824040c7980 */ /* 0x000ea8000c101b00 */
[----:B0-----:R-:W3:Y:S01]  /*2090*/  LD.E.64 R10, desc[UR36][R6.64] ;  /* 0x00000024060a7980 */ /* 0x001ee2000c101b00 */
[----:B------:R-:W-:-:S05]  /*20a0*/  IMAD.WIDE.U32 R8, R15, 0x4, R18 ;  /* 0x000000040f087825 */ /* 0x000fca00078e0012 */
[----:B------:R-:W1:Y:S01]  /*20b0*/  LD.E R21, desc[UR36][R8.64] ;  /* 0x0000002408157980 */ /* 0x000e62000c101900 */
[----:B--2---:R-:W-:-:S04]  /*20c0*/  IMAD.WIDE.U32 R12, R3, 0x4, R12 ;  /* 0x00000004030c7825 */ /* 0x004fc800078e000c */
[----:B---3--:R-:W-:Y:S01]  /*20d0*/  IMAD.WIDE.U32 R10, R3, 0x4, R10 ;  /* 0x00000004030a7825 */ /* 0x008fe200078e000a */
[----:B------:R-:W2:Y:S04]  /*20e0*/  LD.E R26, desc[UR36][R12.64+-0x4] ;  /* 0xfffffc240c1a7980 */ /* 0x000ea8000c101900 */
[----:B------:R-:W3:Y:S04]  /*20f0*/  LD.E R25, desc[UR36][R10.64+-0x4] ;  /* 0xfffffc240a197980 */ /* 0x000ee8000c101900 */
[----:B------:R-:W4:Y:S01]  /*2100*/  LD.E R14, desc[UR36][R12.64] ;  /* 0x000000240c0e7980 */ /* 0x000f22000c101900 */
[----:B-1----:R-:W-:Y:S01]  /*2110*/  IMAD.IADD R27, R20, 0x1, -R21 ;  /* 0x00000001141b7824 */ /* 0x002fe200078e0a15 */
[----:B------:R-:W-:-:S04]  /*2120*/  ISETP.NE.AND P0, PT, R0, 0x1, PT ;  /* 0x000000010000780c */ /* 0x000fc80003f05270 */
[----:B------:R-:W-:-:S05]  /*2130*/  IABS R27, R27 ;  /* 0x0000001b001b7213 */ /* 0x000fca0000000000 */
[----:B--2---:R-:W-:-:S05]  /*2140*/  IMAD.IADD R26, R26, 0x1, -R27 ;  /* 0x000000011a1a7824 */ /* 0x004fca00078e0a1b */
[----:B---3--:R-:W-:-:S04]  /*2150*/  VIADDMNMX R25, R25, -R20, R26, !PT ;  /* 0x8000001419197246 */ /* 0x008fc8000780011a */
[----:B----4-:R-:W-:-:S05]  /*2160*/  VIADDMNMX R25, R14, -R21, R25, !PT ;  /* 0x800000150e197246 */ /* 0x010fca0007800119 */
[----:B------:R4:W-:Y:S01]  /*2170*/  ST.E desc[UR36][R10.64], R25 ;  /* 0x000000190a007985 */ /* 0x0009e2000c101924 */
[----:B------:R-:W-:Y:S05]  /*2180*/  @!P0 BRA `(.L_x_62) ;  /* 0x0000000000848947 */ /* 0x000fea0003800000 */
[----:B------:R-:W-:Y:S01]  /*2190*/  IADD3 R15, PT, PT, R15, 0x1, RZ ;  /* 0x000000010f0f7810 */ /* 0x000fe20007ffe0ff */
[----:B----4-:R-:W2:Y:S04]  /*21a0*/  LD.E.64 R10, desc[UR36][R4.64] ;  /* 0x00000024040a7980 */ /* 0x010ea8000c101b00 */
[----:B------:R-:W-:-:S05]  /*21b0*/  IMAD.WIDE.U32 R26, R15, 0x8, R16 ;  /* 0x000000080f1a7825 */ /* 0x000fca00078e0010 */
[----:B------:R-:W3:Y:S01]  /*21c0*/  LD.E.64 R12, desc[UR36][R26.64] ;  /* 0x000000241a0c7980 */ /* 0x000ee2000c101b00 */
[----:B------:R-:W-:-:S06]  /*21d0*/  IMAD.WIDE.U32 R14, R15, 0x4, R18 ;  /* 0x000000040f0e7825 */ /* 0x000fcc00078e0012 */
[----:B------:R-:W4:Y:S01]  /*21e0*/  LD.E R15, desc[UR36][R14.64] ;  /* 0x000000240e0f7980 */ /* 0x000f22000c101900 */
[----:B--2---:R-:W-:-:S05]  /*21f0*/  IMAD.WIDE.U32 R10, R3, 0x4, R10 ;  /* 0x00000004030a7825 */ /* 0x004fca00078e000a */
[----:B------:R-:W2:Y:S01]  /*2200*/  LD.E R25, desc[UR36][R10.64+-0x4] ;  /* 0xfffffc240a197980 */ /* 0x000ea2000c101900 */
[----:B---3--:R-:W-:-:S03]  /*2210*/  IMAD.WIDE.U32 R12, R3, 0x4, R12 ;  /* 0x00000004030c7825 */ /* 0x008fc600078e000c */
[----:B------:R-:W3:Y:S04]  /*2220*/  LD.E R28, desc[UR36][R10.64] ;  /* 0x000000240a1c7980 */ /* 0x000ee8000c101900 */
[----:B------:R-:W5:Y:S01]  /*2230*/  LD.E R21, desc[UR36][R12.64+-0x4] ;  /* 0xfffffc240c157980 */ /* 0x000f62000c101900 */
[----:B----4-:R-:W-:-:S05]  /*2240*/  IMAD.IADD R29, R20, 0x1, -R15 ;  /* 0x00000001141d7824 */ /* 0x010fca00078e0a0f */
[----:B------:R-:W-:Y:S02]  /*2250*/  IABS R30, R29 ;  /* 0x0000001d001e7213 */ /* 0x000fe40000000000 */
[----:B------:R-:W-:-:S03]  /*2260*/  ISETP.NE.AND P0, PT, R0, 0x2, PT ;  /* 0x000000020000780c */ /* 0x000fc60003f05270 */
[----:B--2---:R-:W-:-:S05]  /*2270*/  IMAD.IADD R25, R25, 0x1, -R30 ;  /* 0x0000000119197824 */ /* 0x004fca00078e0a1e */
[----:B-----5:R-:W-:-:S04]  /*2280*/  VIADDMNMX R21, R21, -R20, R25, !PT ;  /* 0x8000001415157246 */ /* 0x020fc80007800119 */
[----:B---3--:R-:W-:-:S05]  /*2290*/  VIADDMNMX R21, R28, -R15, R21, !PT ;  /* 0x8000000f1c157246 */ /* 0x008fca0007800115 */
[----:B------:R0:W-:Y:S01]  /*22a0*/  ST.E desc[UR36][R12.64], R21 ;  /* 0x000000150c007985 */ /* 0x0001e2000c101924 */
[----:B------:R-:W-:Y:S05]  /*22b0*/  @!P0 BRA `(.L_x_62) ;  /* 0x0000000000388947 */ /* 0x000fea0003800000 */
[----:B0-----:R-:W2:Y:S04]  /*22c0*/  LD.E.64 R12, desc[UR36][R4.64+0x8] ;  /* 0x00000824040c7980 */ /* 0x001ea8000c101b00 */
        /* <DEDUP_REMOVED lines=9> */
[----:B--2---:R-:W-:-:S04]  /*2360*/  IADD3 R21, PT, PT, R21, -R26, RZ ;  /* 0x8000001a15157210 */ /* 0x004fc80007ffe0ff */
[----:B---3--:R-:W-:-:S04]  /*2370*/  VIADDMNMX R15, R15, -R20, R21, !PT ;  /* 0x800000140f0f7246 */ /* 0x008fc80007800115 */
[----:B-----5:R-:W-:-:S05]  /*2380*/  VIADDMNMX R15, R14, -R9, R15, !PT ;  /* 0x800000090e0f7246 */ /* 0x020fca000780010f */
[----:B------:R0:W-:Y:S02]  /*2390*/  ST.E desc[UR36][R10.64], R15 ;  /* 0x0000000f0a007985 */ /* 0x0001e4000c101924 */
.L_x_62:
[----:B------:R-:W-:Y:S05]  /*23a0*/  BSYNC.RECONVERGENT B1 ;  /* 0x0000000000017941 */ /* 0x000fea0003800200 */
.L_x_61:
[----:B------:R-:W-:-:S05]  /*23b0*/  VIADD R3, R3, 0x1 ;  /* 0x0000000103037836 */ /* 0x000fca0000000000 */
[----:B------:R-:W-:-:S13]  /*23c0*/  ISETP.NE.AND P0, PT, R3, R24, PT ;  /* 0x000000180300720c */ /* 0x000fda0003f05270 */
[----:B------:R-:W-:Y:S05]  /*23d0*/  @P0 BRA `(.L_x_67) ;  /* 0xfffffff400b80947 */ /* 0x000fea000383ffff */
.L_x_53:
[----:B------:R-:W-:Y:S05]  /*23e0*/  BSYNC.RECONVERGENT B0 ;  /* 0x0000000000007941 */ /* 0x000fea0003800200 */
.L_x_52:
[----:B--2---:R-:W-:-:S06]  /*23f0*/  IMAD.WIDE R2, R23, 0x8, R16 ;  /* 0x0000000817027825 */ /* 0x004fcc00078e0210 */
[----:B------:R-:W4:Y:S01]  /*2400*/  LD.E.64 R2, desc[UR36][R2.64+-0x8] ;  /* 0xfffff82402027980 */ /* 0x000f22000c101b00 */
[----:B------:R-:W2:Y:S01]  /*2410*/  S2R R0, SR_LANEID ;  /* 0x0000000000007919 */ /* 0x000ea20000000000 */
[----:B----4-:R-:W-:-:S06]  /*2420*/  IMAD.WIDE R24, R24, 0x4, R2 ;  /* 0x0000000418187825 */ /* 0x010fcc00078e0202 */
[----:B------:R-:W4:Y:S01]  /*2430*/  LD.E R24, desc[UR36][R24.64+-0x4] ;  /* 0xfffffc2418187980 */ /* 0x000f22000c101900 */
[----:B01----:R-:W0:Y:S01]  /*2440*/  LDC.64 R4, c[0x0][0x388] ;  /* 0x0000e200ff047b82 */ /* 0x003e220000000a00 */
[----:B------:R-:W-:Y:S02]  /*2450*/  VOTEU.ANY UR4, UPT, PT ;  /* 0x0000000000047886 */ /* 0x000fe400038e0100 */
[----:B------:R-:W-:-:S06]  /*2460*/  UFLO.U32 UR4, UR4 ;  /* 0x00000004000472bd */ /* 0x000fcc00080e0000 */
[----:B--2---:R-:W-:Y:S01]  /*2470*/  ISETP.EQ.U32.AND P0, PT, R0, UR4, PT ;  /* 0x0000000400007c0c */ /* 0x004fe2000bf02070 */
[----:B------:R-:W-:Y:S01]  /*2480*/  BSSY.RECONVERGENT B7, `(.L_x_68) ;  /* 0x00000ae000077945 */ /* 0x000fe20003800200 */
[----:B----4-:R-:W3:Y:S02]  /*2490*/  REDUX.SUM UR5, R24 ;  /* 0x00000000180573c4 */ /* 0x010ee4000000c000 */
[----:B---3--:R-:W-:-:S09]  /*24a0*/  IMAD.U32 R7, RZ, RZ, UR5 ;  /* 0x00000005ff077e24 */ /* 0x008fd2000f8e00ff */
[----:B0-----:R0:W-:Y:S01]  /*24b0*/  @P0 REDG.E.ADD.STRONG.GPU desc[UR36][R4.64], R7 ;  /* 0x000000070400098e */ /* 0x0011e2000c12e124 */
[----:B------:R-:W-:-:S13]  /*24c0*/  ISETP.GE.AND P0, PT, R23, 0x1, PT ;  /* 0x000000011700780c */ /* 0x000fda0003f06270 */
[----:B0-----:R-:W-:Y:S05]  /*24d0*/  @!P0 BRA `(.L_x_69) ;  /* 0x0000000800a08947 */ /* 0x001fea0003800000 */
[C---:B------:R-:W-:Y:S01]  /*24e0*/  ISETP.GE.U32.AND P0, PT, R23.reuse, 0x10, PT ;  /* 0x000000101700780c */ /* 0x040fe20003f06070 */
[----:B------:R-:W-:Y:S01]  /*24f0*/  BSSY.RECONVERGENT B6, `(.L_x_70) ;  /* 0x0000050000067945 */ /* 0x000fe20003800200 */
[----:B------:R-:W-:Y:S01]  /*2500*/  LOP3.LUT R26, R23, 0xf, RZ, 0xc0, !PT ;  /* 0x0000000f171a7812 */ /* 0x000fe200078ec0ff */
[----:B------:R-:W-:-:S10]  /*2510*/  IMAD.MOV.U32 R27, RZ, RZ, RZ ;  /* 0x000000ffff1b7224 */ /* 0x000fd400078e00ff */
[----:B------:R-:W-:Y:S05]  /*2520*/  @!P0 BRA `(.L_x_71) ;  /* 0x0000000400308947 */ /* 0x000fea0003800000 */
[----:B------:R-:W-:Y:S02]  /*2530*/  LOP3.LUT R27, R23, 0x7ffffff0, RZ, 0xc0, !PT ;  /* 0x7ffffff0171b7812 */ /* 0x000fe400078ec0ff */
[----:B------:R-:W-:-:S03]  /*2540*/  IADD3 R24, P0, PT, R16, 0x40, RZ ;  /* 0x0000004010187810 */ /* 0x000fc60007f1e0ff */
[----:B------:R-:W-:Y:S01]  /*2550*/  IMAD.MOV R22, RZ, RZ, -R27 ;  /* 0x000000ffff167224 */ /* 0x000fe200078e0a1b */
[----:B------:R-:W-:-:S09]  /*2560*/  IADD3.X R25, PT, PT, RZ, R17, RZ, P0, !PT ;  /* 0x00000011ff197210 */ /* 0x000fd200007fe4ff */
.L_x_88:
[----:B------:R0:W5:Y:S01]  /*2570*/  LD.E.64 R4, desc[UR36][R24.64+-0x40] ;  /* 0xffffc02418047980 */ /* 0x000162000c101b00 */
[----:B------:R-:W-:Y:S01]  /*2580*/  MOV R2, 0x0 ;  /* 0x0000000000027802 */ /* 0x000fe20000000f00 */
[----:B------:R-:W-:-:S03]  /*2590*/  VIADD R22, R22, 0x10 ;  /* 0x0000001016167836 */ /* 0x000fc60000000000 */
[----:B------:R0:W1:Y:S02]  /*25a0*/  LDC.64 R6, c[0x4][R2] ;  /* 0x0100000002067b82 */ /* 0x0000640000000a00 */
[----:B------:R-:W-:-:S04]  /*25b0*/  ISETP.NE.AND P0, PT, R22, RZ, PT ;  /* 0x000000ff1600720c */ /* 0x000fc80003f05270 */
[----:B------:R-:W-:-:S09]  /*25c0*/  P2R R0, PR, RZ, 0x1 ;  /* 0x00000001ff007803 */ /* 0x000fd20000000000 */
[----:B------:R-:W-:-:S07]  /*25d0*/  LEPC R20, `(.L_x_72) ;  /* 0x000000001014794e */ /* 0x000fce0000000000 */
[----:B01---5:R-:W-:Y:S05]  /*25e0*/  CALL.ABS.NOINC R6 ;  /* 0x0000000006007343 */ /* 0x023fea0003c00000 */
.L_x_72:
[----:B------:R0:W5:Y:S01]  /*25f0*/  LD.E.64 R4, desc[UR36][R24.64+-0x38] ;  /* 0xffffc82418047980 */ /* 0x000162000c101b00 */
[----:B------:R0:W1:Y:S02]  /*2600*/  LDC.64 R6, c[0x4][R2] ;  /* 0x0100000002067b82 */ /* 0x0000640000000a00 */
[----:B------:R-:W-:-:S07]  /*2610*/  LEPC R20, `(.L_x_73) ;  /* 0x000000001014794e */ /* 0x000fce0000000000 */
[----:B01---5:R-:W-:Y:S05]  /*2620*/  CALL.ABS.NOINC R6 ;  /* 0x0000000006007343 */ /* 0x023fea0003c00000 */
.L_x_73:
[----:B------:R0:W5:Y:S01]  /*2630*/  LD.E.64 R4, desc[UR36][R24.64+-0x30] ;  /* 0xffffd02418047980 */ /* 0x000162000c101b00 */
[----:B------:R0:W1:Y:S02]  /*2640*/  LDC.64 R6, c[0x4][R2] ;  /* 0x0100000002067b82 */ /* 0x0000640000000a00 */
[----:B------:R-:W-:-:S07]  /*2650*/  LEPC R20, `(.L_x_74) ;  /* 0x000000001014794e */ /* 0x000fce0000000000 */
[----:B01---5:R-:W-:Y:S05]  /*2660*/  CALL.ABS.NOINC R6 ;  /* 0x0000000006007343 */ /* 0x023fea0003c00000 */
.L_x_74:
[----:B------:R0:W5:Y:S01]  /*2670*/  LD.E.64 R4, desc[UR36][R24.64+-0x28] ;  /* 0xffffd82418047980 */ /* 0x000162000c101b00 */
[----:B------:R0:W1:Y:S02]  /*2680*/  LDC.64 R6, c[0x4][R2] ;  /* 0x0100000002067b82 */ /* 0x0000640000000a00 */
[----:B------:R-:W-:-:S07]  /*2690*/  LEPC R20, `(.L_x_75) ;  /* 0x000000001014794e */ /* 0x000fce0000000000 */
[----:B01---5:R-:W-:Y:S05]  /*26a0*/  CALL.ABS.NOINC R6 ;  /* 0x0000000006007343 */ /* 0x023fea0003c00000 */
.L_x_75:
[----:B------:R0:W5:Y:S01]  /*26b0*/  LD.E.64 R4, desc[UR36][R24.64+-0x20] ;  /* 0xffffe02418047980 */ /* 0x000162000c101b00 */
[----:B------:R0:W1:Y:S02]  /*26c0*/  LDC.64 R6, c[0x4][R2] ;  /* 0x0100000002067b82 */ /* 0x0000640000000a00 */
[----:B------:R-:W-:-:S07]  /*26d0*/  LEPC R20, `(.L_x_76) ;  /* 0x000000001014794e */ /* 0x000fce0000000000 */
[----:B01---5:R-:W-:Y:S05]  /*26e0*/  CALL.ABS.NOINC R6 ;  /* 0x0000000006007343 */ /* 0x023fea0003c00000 */
.L_x_76:
[----:B------:R0:W5:Y:S01]  /*26f0*/  LD.E.64 R4, desc[UR36][R24.64+-0x18] ;  /* 0xffffe82418047980 */ /* 0x000162000c101b00 */
[----:B------:R0:W1:Y:S02]  /*2700*/  LDC.64 R6, c[0x4][R2] ;  /* 0x0100000002067b82 */ /* 0x0000640000000a00 */
[----:B------:R-:W-:-:S07]  /*2710*/  LEPC R20, `(.L_x_77) ;  /* 0x000000001014794e */ /* 0x000fce0000000000 */
[----:B01---5:R-:W-:Y:S05]  /*2720*/  CALL.ABS.NOINC R6 ;  /* 0x0000000006007343 */ /* 0x023fea0003c00000 */
.L_x_77:
[----:B------:R0:W5:Y:S01]  /*2730*/  LD.E.64 R4, desc[UR36][R24.64+-0x10] ;  /* 0xfffff02418047980 */ /* 0x000162000c101b00 */
[----:B------:R0:W1:Y:S02]  /*2740*/  LDC.64 R6, c[0x4][R2] ;  /* 0x0100000002067b82 */ /* 0x0000640000000a00 */
[----:B------:R-:W-:-:S07]  /*2750*/  LEPC R20, `(.L_x_78) ;  /* 0x000000001014794e */ /* 0x000fce0000000000 */
[----:B01---5:R-:W-:Y:S05]  /*2760*/  CALL.ABS.NOINC R6 ;  /* 0x0000000006007343 */ /* 0x023fea0003c00000 */
.L_x_78:
[----:B------:R0:W5:Y:S01]  /*2770*/  LD.E.64 R4, desc[UR36][R24.64+-0x8] ;  /* 0xfffff82418047980 */ /* 0x000162000c101b00 */
[----:B------:R0:W1:Y:S02]  /*2780*/  LDC.64 R6, c[0x4][R2] ;  /* 0x0100000002067b82 */ /* 0x0000640000000a00 */
[----:B------:R-:W-:-:S07]  /*2790*/  LEPC R20, `(.L_x_79) ;  /* 0x000000001014794e */ /* 0x000fce0000000000 */
[----:B01---5:R-:W-:Y:S05]  /*27a0*/  CALL.ABS.NOINC R6 ;  /* 0x0000000006007343 */ /* 0x023fea0003c00000 */
.L_x_79:
[----:B------:R0:W5:Y:S01]  /*27b0*/  LD.E.64 R4, desc[UR36][R24.64] ;  /* 0x0000002418047980 */ /* 0x000162000c101b00 */
[----:B------:R0:W1:Y:S02]  /*27c0*/  LDC.64 R6, c[0x4][R2] ;  /* 0x0100000002067b82 */ /* 0x0000640000000a00 */
[----:B------:R-:W-:-:S07]  /*27d0*/  LEPC R20, `(.L_x_80) ;  /* 0x000000001014794e */ /* 0x000fce0000000000 */
[----:B01---5:R-:W-:Y:S05]  /*27e0*/  CALL.ABS.NOINC R6 ;  /* 0x0000000006007343 */ /* 0x023fea0003c00000 */
.L_x_80:
[----:B------:R0:W5:Y:S01]  /*27f0*/  LD.E.64 R4, desc[UR36][R24.64+0x8] ;  /* 0x0000082418047980 */ /* 0x000162000c101b00 */
[----:B------:R0:W1:Y:S02]  /*2800*/  LDC.64 R6, c[0x4][R2] ;  /* 0x0100000002067b82 */ /* 0x0000640000000a00 */
[----:B------:R-:W-:-:S07]  /*2810*/  LEPC R20, `(.L_x_81) ;  /* 0x000000001014794e */ /* 0x000fce0000000000 */
[----:B01---5:R-:W-:Y:S05]  /*2820*/  CALL.ABS.NOINC R6 ;  /* 0x0000000006007343 */ /* 0x023fea0003c00000 */
.L_x_81:
[----:B------:R0:W5:Y:S01]  /*2830*/  LD.E.64 R4, desc[UR36][R24.64+0x10] ;  /* 0x0000102418047980 */ /* 0x000162000c101b00 */
[----:B------:R0:W1:Y:S02]  /*2840*/  LDC.64 R6, c[0x4][R2] ;  /* 0x0100000002067b82 */ /* 0x0000640000000a00 */
[----:B------:R-:W-:-:S07]  /*2850*/  LEPC R20, `(.L_x_82) ;  /* 0x000000001014794e */ /* 0x000fce0000000000 */
[----:B01---5:R-:W-:Y:S05]  /*2860*/  CALL.ABS.NOINC R6 ;  /* 0x0000000006007343 */ /* 0x023fea0003c00000 */
.L_x_82:
[----:B------:R0:W5:Y:S01]  /*2870*/  LD.E.64 R4, desc[UR36][R24.64+0x18] ;  /* 0x0000182418047980 */ /* 0x000162000c101b00 */
[----:B------:R0:W1:Y:S02]  /*2880*/  LDC.64 R6, c[0x4][R2] ;  /* 0x0100000002067b82 */ /* 0x0000640000000a00 */
[----:B------:R-:W-:-:S07]  /*2890*/  LEPC R20, `(.L_x_83) ;  /* 0x000000001014794e */ /* 0x000fce0000000000 */
[----:B01---5:R-:W-:Y:S05]  /*28a0*/  CALL.ABS.NOINC R6 ;  /* 0x0000000006007343 */ /* 0x023fea0003c00000 */
.L_x_83:
[----:B------:R0:W5:Y:S01]  /*28b0*/  LD.E.64 R4, desc[UR36][R24.64+0x20] ;  /* 0x0000202418047980 */ /* 0x000162000c101b00 */
[----:B------:R0:W1:Y:S02]  /*28c0*/  LDC.64 R6, c[0x4][R2] ;  /* 0x0100000002067b82 */ /* 0x0000640000000a00 */
[----:B------:R-:W-:-:S07]  /*28d0*/  LEPC R20, `(.L_x_84) ;  /* 0x000000001014794e */ /* 0x000fce0000000000 */
[----:B01---5:R-:W-:Y:S05]  /*28e0*/  CALL.ABS.NOINC R6 ;  /* 0x0000000006007343 */ /* 0x023fea0003c00000 */
.L_x_84:
[----:B------:R0:W5:Y:S01]  /*28f0*/  LD.E.64 R4, desc[UR36][R24.64+0x28] ;  /* 0x0000282418047980 */ /* 0x000162000c101b00 */
[----:B------:R0:W1:Y:S02]  /*2900*/  LDC.64 R6, c[0x4][R2] ;  /* 0x0100000002067b82 */ /* 0x0000640000000a00 */
[----:B------:R-:W-:-:S07]  /*2910*/  LEPC R20, `(.L_x_85) ;  /* 0x000000001014794e */ /* 0x000fce0000000000 */
[----:B01---5:R-:W-:Y:S05]  /*2920*/  CALL.ABS.NOINC R6 ;  /* 0x0000000006007343 */ /* 0x023fea0003c00000 */
.L_x_85:
[----:B------:R0:W5:Y:S01]  /*2930*/  LD.E.64 R4, desc[UR36][R24.64+0x30] ;  /* 0x0000302418047980 */ /* 0x000162000c101b00 */
[----:B------:R0:W1:Y:S02]  /*2940*/  LDC.64 R6, c[0x4][R2] ;  /* 0x0100000002067b82 */ /* 0x0000640000000a00 */
[----:B------:R-:W-:-:S07]  /*2950*/  LEPC R20, `(.L_x_86) ;  /* 0x000000001014794e */ /* 0x000fce0000000000 */
[----:B01---5:R-:W-:Y:S05]  /*2960*/  CALL.ABS.NOINC R6 ;  /* 0x0000000006007343 */ /* 0x023fea0003c00000 */
.L_x_86:
[----:B------:R0:W5:Y:S01]  /*2970*/  LD.E.64 R4, desc[UR36][R24.64+0x38] ;  /* 0x0000382418047980 */ /* 0x000162000c101b00 */
[----:B------:R-:W1:Y:S02]  /*2980*/  LDC.64 R2, c[0x4][R2] ;  /* 0x0100000002027b82 */ /* 0x000e640000000a00 */
[----:B------:R-:W-:-:S07]  /*2990*/  LEPC R20, `(.L_x_87) ;  /* 0x000000001014794e */ /* 0x000fce0000000000 */
[----:B01---5:R-:W-:Y:S05]  /*29a0*/  CALL.ABS.NOINC R2 ;  /* 0x0000000002007343 */ /* 0x023fea0003c00000 */
.L_x_87:
[----:B------:R-:W-:Y:S02]  /*29b0*/  ISETP.NE.AND P6, PT, R22, RZ, PT ;  /* 0x000000ff1600720c */ /* 0x000fe40003fc5270 */
[----:B------:R-:W-:-:S05]  /*29c0*/  IADD3 R24, P0, PT, R24, 0x80, RZ ;  /* 0x0000008018187810 */ /* 0x000fca0007f1e0ff */
[----:B------:R-:W-:-:S06]  /*29d0*/  IMAD.X R25, RZ, RZ, R25, P0 ;  /* 0x000000ffff197224 */ /* 0x000fcc00000e0619 */
[----:B------:R-:W-:Y:S05]  /*29e0*/  @P6 BRA `(.L_x_88) ;  /* 0xfffffff800e06947 */ /* 0x000fea000383ffff */
.L_x_71:
[----:B------:R-:W-:Y:S05]  /*29f0*/  BSYNC.RECONVERGENT B6 ;  /* 0x0000000000067941 */ /* 0x000fea0003800200 */
.L_x_70:
[----:B------:R-:W-:-:S13]  /*2a00*/  ISETP.NE.AND P0, PT, R26, RZ, PT ;  /* 0x000000ff1a00720c */ /* 0x000fda0003f05270 */
[----:B------:R-:W-:Y:S05]  /*2a10*/  @!P0 BRA `(.L_x_69) ;  /* 0x0000000400508947 */ /* 0x000fea0003800000 */
[----:B------:R-:W-:Y:S01]  /*2a20*/  ISETP.GE.U32.AND P0, PT, R26, 0x8, PT ;  /* 0x000000081a00780c */ /* 0x000fe20003f06070 */
[----:B------:R-:W-:Y:S01]  /*2a30*/  BSSY.RECONVERGENT B6, `(.L_x_89) ;  /* 0x0000026000067945 */ /* 0x000fe20003800200 */
[----:B------:R-:W-:-:S11]  /*2a40*/  LOP3.LUT R22, R23, 0x7, RZ, 0xc0, !PT ;  /* 0x0000000717167812 */ /* 0x000fd600078ec0ff */
[----:B------:R-:W-:Y:S05]  /*2a50*/  @!P0 BRA `(.L_x_90) ;  /* 0x00000000008c8947 */ /* 0x000fea0003800000 */
[----:B------:R-:W-:-:S05]  /*2a60*/  IMAD.WIDE.U32 R24, R27, 0x8, R16 ;  /* 0x000000081b187825 */ /* 0x000fca00078e0010 */
[----:B------:R0:W5:Y:S01]  /*2a70*/  LD.E.64 R4, desc[UR36][R24.64] ;  /* 0x0000002418047980 */ /* 0x000162000c101b00 */
[----:B------:R-:W-:-:S04]  /*2a80*/  MOV R2, 0x0 ;  /* 0x0000000000027802 */ /* 0x000fc80000000f00 */
[----:B------:R0:W1:Y:S03]  /*2a90*/  LDC.64 R6, c[0x4][R2] ;  /* 0x0100000002067b82 */ /* 0x0000660000000a00 */
[----:B------:R-:W-:-:S07]  /*2aa0*/  LEPC R20, `(.L_x_91) ;  /* 0x000000001014794e */ /* 0x000fce0000000000 */
[----:B01---5:R-:W-:Y:S05]  /*2ab0*/  CALL.ABS.NOINC R6 ;  /* 0x0000000006007343 */ /* 0x023fea0003c00000 */
.L_x_91:
[----:B------:R0:W5:Y:S01]  /*2ac0*/  LD.E.64 R4, desc[UR36][R24.64+0x8] ;  /* 0x0000082418047980 */ /* 0x000162000c101b00 */
[----:B------:R0:W1:Y:S02]  /*2ad0*/  LDC.64 R6, c[0x4][R2] ;  /* 0x0100000002067b82 */ /* 0x0000640000000a00 */
[----:B------:R-:W-:-:S07]  /*2ae0*/  LEPC R20, `(.L_x_92) ;  /* 0x000000001014794e */ /* 0x000fce0000000000 */
[----:B01---5:R-:W-:Y:S05]  /*2af0*/  CALL.ABS.NOINC R6 ;  /* 0x0000000006007343 */ /* 0x023fea0003c00000 */
.L_x_92:
[----:B------:R0:W5:Y:S01]  /*2b00*/  LD.E.64 R4, desc[UR36][R24.64+0x10] ;  /* 0x0000102418047980 */ /* 0x000162000c101b00 */
[----:B------:R0:W1:Y:S02]  /*2b10*/  LDC.64 R6, c[0x4][R2] ;  /* 0x0100000002067b82 */ /* 0x0000640000000a00 */
[----:B------:R-:W-:-:S07]  /*2b20*/  LEPC R20, `(.L_x_93) ;  /* 0x000000001014794e */ /* 0x000fce0000000000 */
[----:B01---5:R-:W-:Y:S05]  /*2b30*/  CALL.ABS.NOINC R6 ;  /* 0x0000000006007343 */ /* 0x023fea0003c00000 */
.L_x_93:
[----:B------:R0:W5:Y:S01]  /*2b40*/  LD.E.64 R4, desc[UR36][R24.64+0x18] ;  /* 0x0000182418047980 */ /* 0x000162000c101b00 */
[----:B------:R0:W1:Y:S02]  /*2b50*/  LDC.64 R6, c[0x4][R2] ;  /* 0x0100000002067b82 */ /* 0x0000640000000a00 */
[----:B------:R-:W-:-:S07]  /*2b60*/  LEPC R20, `(.L_x_94) ;  /* 0x000000001014794e */ /* 0x000fce0000000000 */
[----:B01---5:R-:W-:Y:S05]  /*2b70*/  CALL.ABS.NOINC R6 ;  /* 0x0000000006007343 */ /* 0x023fea0003c00000 */
.L_x_94:
[----:B------:R0:W5:Y:S01]  /*2b80*/  LD.E.64 R4, desc[UR36][R24.64+0x20] ;  /* 0x0000202418047980 */ /* 0x000162000c101b00 */
[----:B------:R0:W1:Y:S02]  /*2b90*/  LDC.64 R6, c[0x4][R2] ;  /* 0x0100000002067b82 */ /* 0x0000640000000a00 */
[----:B------:R-:W-:-:S07]  /*2ba0*/  LEPC R20, `(.L_x_95) ;  /* 0x000000001014794e */ /* 0x000fce0000000000 */
[----:B01---5:R-:W-:Y:S05]  /*2bb0*/  CALL.ABS.NOINC R6 ;  /* 0x0000000006007343 */ /* 0x023fea0003c00000 */
.L_x_95:
[----:B------:R0:W5:Y:S01]  /*2bc0*/  LD.E.64 R4, desc[UR36][R24.64+0x28] ;  /* 0x0000282418047980 */ /* 0x000162000c101b00 */
[----:B------:R0:W1:Y:S02]  /*2bd0*/  LDC.64 R6, c[0x4][R2] ;  /* 0x0100000002067b82 */ /* 0x0000640000000a00 */
[----:B------:R-:W-:-:S07]  /*2be0*/  LEPC R20, `(.L_x_96) ;  /* 0x000000001014794e */ /* 0x000fce0000000000 */
[----:B01---5:R-:W-:Y:S05]  /*2bf0*/  CALL.ABS.NOINC R6 ;  /* 0x0000000006007343 */ /* 0x023fea0003c00000 */
.L_x_96:
[----:B------:R0:W5:Y:S01]  /*2c00*/  LD.E.64 R4, desc[UR36][R24.64+0x30] ;  /* 0x0000302418047980 */ /* 0x000162000c101b00 */
[----:B------:R0:W1:Y:S02]  /*2c10*/  LDC.64 R6, c[0x4][R2] ;  /* 0x0100000002067b82 */ /* 0x0000640000000a00 */
[----:B------:R-:W-:-:S07]  /*2c20*/  LEPC R20, `(.L_x_97) ;  /* 0x000000001014794e */ /* 0x000fce0000000000 */
[----:B01---5:R-:W-:Y:S05]  /*2c30*/  CALL.ABS.NOINC R6 ;  /* 0x0000000006007343 */ /* 0x023fea0003c00000 */
.L_x_97:
[----:B------:R0:W5:Y:S01]  /*2c40*/  LD.E.64 R4, desc[UR36][R24.64+0x38] ;  /* 0x0000382418047980 */ /* 0x000162000c101b00 */
[----:B------:R-:W1:Y:S02]  /*2c50*/  LDC.64 R2, c[0x4][R2] ;  /* 0x0100000002027b82 */ /* 0x000e640000000a00 */
[----:B------:R-:W-:-:S07]  /*2c60*/  LEPC R20, `(.L_x_98) ;  /* 0x000000001014794e */ /* 0x000fce0000000000 */
[----:B01---5:R-:W-:Y:S05]  /*2c70*/  CALL.ABS.NOINC R2 ;  /* 0x0000000002007343 */ /* 0x023fea0003c00000 */
.L_x_98:
[----:B------:R-:W-:-:S07]  /*2c80*/  IADD3 R27, PT, PT, R27, 0x8, RZ ;  /* 0x000000081b1b7810 */ /* 0x000fce0007ffe0ff */
.L_x_90:
[----:B------:R-:W-:Y:S05]  /*2c90*/  BSYNC.RECONVERGENT B6 ;  /* 0x0000000000067941 */ /* 0x000fea0003800200 */
.L_x_89:
        /* <DEDUP_REMOVED lines=12> */
.L_x_101:
[----:B------:R0:W5:Y:S01]  /*2d60*/  LD.E.64 R4, desc[UR36][R22.64+0x8] ;  /* 0x0000082416047980 */ /* 0x000162000c101b00 */
[----:B------:R0:W1:Y:S02]  /*2d70*/  LDC.64 R6, c[0x4][R2] ;  /* 0x0100000002067b82 */ /* 0x0000640000000a00 */
[----:B------:R-:W-:-:S07]  /*2d80*/  LEPC R20, `(.L_x_102) ;  /* 0x000000001014794e */ /* 0x000fce0000000000 */
[----:B01---5:R-:W-:Y:S05]  /*2d90*/  CALL.ABS.NOINC R6 ;  /* 0x0000000006007343 */ /* 0x023fea0003c00000 */
.L_x_102:
[----:B------:R0:W5:Y:S01]  /*2da0*/  LD.E.64 R4, desc[UR36][R22.64+0x10] ;  /* 0x0000102416047980 */ /* 0x000162000c101b00 */
[----:B------:R0:W1:Y:S02]  /*2db0*/  LDC.64 R6, c[0x4][R2] ;  /* 0x0100000002067b82 */ /* 0x0000640000000a00 */
[----:B------:R-:W-:-:S07]  /*2dc0*/  LEPC R20, `(.L_x_103) ;  /* 0x000000001014794e */ /* 0x000fce0000000000 */
[----:B01---5:R-:W-:Y:S05]  /*2dd0*/  CALL.ABS.NOINC R6 ;  /* 0x0000000006007343 */ /* 0x023fea0003c00000 */
.L_x_103:
[----:B------:R0:W5:Y:S01]  /*2de0*/  LD.E.64 R4, desc[UR36][R22.64+0x18] ;  /* 0x0000182416047980 */ /* 0x000162000c101b00 */
[----:B------:R-:W1:Y:S02]  /*2df0*/  LDC.64 R2, c[0x4][R2] ;  /* 0x0100000002027b82 */ /* 0x000e640000000a00 */
[----:B------:R-:W-:-:S07]  /*2e00*/  LEPC R20, `(.L_x_104) ;  /* 0x000000001014794e */ /* 0x000fce0000000000 */
[----:B01---5:R-:W-:Y:S05]  /*2e10*/  CALL.ABS.NOINC R2 ;  /* 0x0000000002007343 */ /* 0x023fea0003c00000 */
.L_x_104:
[----:B------:R-:W-:-:S07]  /*2e20*/  VIADD R27, R27, 0x4 ;  /* 0x000000041b1b7836 */ /* 0x000fce0000000000 */
.L_x_100:
[----:B------:R-:W-:Y:S05]  /*2e30*/  BSYNC.RECONVERGENT B6 ;  /* 0x0000000000067941 */ /* 0x000fea0003800200 */
.L_x_99:
[----:B------:R-:W-:-:S13]  /*2e40*/  ISETP.NE.AND P0, PT, R24, RZ, PT ;  /* 0x000000ff1800720c */ /* 0x000fda0003f05270 */
[----:B------:R-:W-:Y:S05]  /*2e50*/  @!P0 BRA `(.L_x_69) ;  /* 0x0000000000408947 */ /* 0x000fea0003800000 */
[----:B------:R-:W-:-:S04]  /*2e60*/  IMAD.WIDE.U32 R2, R27, 0x8, R16 ;  /* 0x000000081b027825 */ /* 0x000fc800078e0010 */
[----:B------:R-:W-:Y:S02]  /*2e70*/  IMAD.MOV R24, RZ, RZ, -R24 ;  /* 0x000000ffff187224 */ /* 0x000fe400078e0a18 */
[----:B------:R-:W-:-:S07]  /*2e80*/  IMAD.MOV.U32 R23, RZ, RZ, R3 ;  /* 0x000000ffff177224 */ /* 0x000fce00078e0003 */
.L_x_106:
[----:B------:R-:W-:-:S05]  /*2e90*/  MOV R3, R23 ;  /* 0x0000001700037202 */ /* 0x000fca0000000f00 */
[----:B------:R0:W5:Y:S01]  /*2ea0*/  LD.E.64 R4, desc[UR36][R2.64] ;  /* 0x0000002402047980 */ /* 0x000162000c101b00 */
[----:B------:R-:W-:Y:S01]  /*2eb0*/  VIADD R24, R24, 0x1 ;  /* 0x0000000118187836 */ /* 0x000fe20000000000 */
[----:B------:R-:W-:-:S04]  /*2ec0*/  MOV R0, 0x0 ;  /* 0x0000000000007802 */ /* 0x000fc80000000f00 */
[----:B------:R-:W-:Y:S01]  /*2ed0*/  ISETP.NE.AND P0, PT, R24, RZ, PT ;  /* 0x000000ff1800720c */ /* 0x000fe20003f05270 */
[----:B------:R1:W2:Y:S03]  /*2ee0*/  LDC.64 R6, c[0x4][R0] ;  /* 0x0100000000067b82 */ /* 0x0002a60000000a00 */
[----:B01----:R-:W-:-:S09]  /*2ef0*/  P2R R0, PR, RZ, 0x1 ;  /* 0x00000001ff007803 */ /* 0x003fd20000000000 */
[----:B------:R-:W-:-:S07]  /*2f00*/  LEPC R20, `(.L_x_105) ;  /* 0x000000001014794e */ /* 0x000fce0000000000 */
[----:B--2--5:R-:W-:Y:S05]  /*2f10*/  CALL.ABS.NOINC R6 ;  /* 0x0000000006007343 */ /* 0x024fea0003c00000 */
.L_x_105:
[----:B------:R-:W-:Y:S02]  /*2f20*/  ISETP.NE.AND P6, PT, R24, RZ, PT ;  /* 0x000000ff1800720c */ /* 0x000fe40003fc5270 */
[----:B------:R-:W-:-:S05]  /*2f30*/  IADD3 R2, P0, PT, R2, 0x8, RZ ;  /* 0x0000000802027810 */ /* 0x000fca0007f1e0ff */
[----:B------:R-:W-:-:S06]  /*2f40*/  IMAD.X R23, RZ, RZ, R23, P0 ;  /* 0x000000ffff177224 */ /* 0x000fcc00000e0617 */
[----:B------:R-:W-:Y:S05]  /*2f50*/  @P6 BRA `(.L_x_106) ;  /* 0xfffffffc00cc6947 */ /* 0x000fea000383ffff */
.L_x_69:
[----:B------:R-:W-:Y:S05]  /*2f60*/  BSYNC.RECONVERGENT B7 ;  /* 0x0000000000077941 */ /* 0x000fea0003800200 */
.L_x_68:
[----:B------:R-:W-:Y:S01]  /*2f70*/  MOV R2, 0x0 ;  /* 0x0000000000027802 */ /* 0x000fe20000000f00 */
[----:B------:R-:W-:Y:S01]  /*2f80*/  IMAD.MOV.U32 R4, RZ, RZ, R16 ;  /* 0x000000ffff047224 */ /* 0x000fe200078e0010 */
[----:B------:R-:W-:Y:S02]  /*2f90*/  MOV R5, R17 ;  /* 0x0000001100057202 */ /* 0x000fe40000000f00 */
[----:B------:R0:W1:Y:S05]  /*2fa0*/  LDC.64 R6, c[0x4][R2] ;  /* 0x0100000002067b82 */ /* 0x00006a0000000a00 */
[----:B------:R-:W-:-:S07]  /*2fb0*/  LEPC R20, `(.L_x_107) ;  /* 0x000000001014794e */ /* 0x000fce0000000000 */
[----:B01----:R-:W-:Y:S05]  /*2fc0*/  CALL.ABS.NOINC R6 ;  /* 0x0000000006007343 */ /* 0x003fea0003c00000 */
.L_x_107:
[----:B------:R-:W0:Y:S01]  /*2fd0*/  LDC.64 R2, c[0x4][R2] ;  /* 0x0100000002027b82 */ /* 0x000e220000000a00 */
[----:B------:R-:W-:Y:S02]  /*2fe0*/  IMAD.MOV.U32 R4, RZ, RZ, R18 ;  /* 0x000000ffff047224 */ /* 0x000fe400078e0012 */
[----:B------:R-:W-:-:S07]  /*2ff0*/  IMAD.MOV.U32 R5, RZ, RZ, R19 ;  /* 0x000000ffff057224 */ /* 0x000fce00078e0013 */
[----:B------:R-:W-:-:S07]  /*3000*/  LEPC R20, `(.L_x_108) ;  /* 0x000000001014794e */ /* 0x000fce0000000000 */
[----:B0-----:R-:W-:Y:S05]  /*3010*/  CALL.ABS.NOINC R2 ;  /* 0x0000000002007343 */ /* 0x001fea0003c00000 */
.L_x_108:
[----:B------:R-:W-:Y:S05]  /*3020*/  EXIT ;  /* 0x000000000000794d */ /* 0x000fea0003800000 */
.L_x_109:
[----:B------:R-:W-:-:S00]  /*3030*/  BRA `(.L_x_109) ;  /* 0xfffffffc00fc7947 */ /* 0x000fc0000383ffff */
[----:B------:R-:W-:-:S00]  /*3040*/  NOP ;  /* 0x0000000000007918 */ /* 0x000fc00000000000 */
        /* <DEDUP_REMOVED lines=11> */
.L_x_110:


//--------------------- .nv.shared.reserved.0     --------------------------
	.section	.nv.shared.reserved.0,"aw",@nobits
	.weak		__nv_reservedSMEM_offset_0_alias
	.size		__nv_reservedSMEM_offset_0_alias, 0, 64
	.other		__nv_reservedSMEM_offset_0_alias,@"STO_CUDA_RESERVED_SHARED STV_DEFAULT"
__nv_reservedSMEM_offset_0_alias:
	.zero		0
	.zero		64


//--------------------- .nv.constant0.fitnessPerColumn --------------------------
	.section	.nv.constant0.fitnessPerColumn,"a",@progbits
	.sectionflags	@""
	.align	4
.nv.constant0.fitnessPerColumn:
	.zero		912


//--------------------- SYMBOLS --------------------------

	.type		.nv.reservedSmem.offset0,@object
	.size		.nv.reservedSmem.offset0,0x4
	.type		free,@function
	.type		malloc,@function
